// auto-generated by cutlass_sweep.conv — config: {"arch": "sm_100", "cluster_m": 2, "cluster_n": 1, "conv_kind": "dgrad", "dtype": "e4m3", "ndim": 2, "tile_k": 64, "tile_m": 128, "tile_n": 64}
#include "cutlass/cutlass.h"
#include "cute/tensor.hpp"
#include "cutlass/kernel_hardware_info.hpp"
#include "cutlass/conv/convolution.h"
#include "cutlass/conv/dispatch_policy.hpp"
#include "cutlass/conv/collective/collective_builder.hpp"
#include "cutlass/conv/kernel/conv_universal.hpp"
#include "cutlass/conv/device/conv_universal_adapter.hpp"
#include "cutlass/epilogue/collective/collective_builder.hpp"

using namespace cute;
using Elem = cutlass::float_e4m3_t;
using Acc  = float;
using LayoutAB = cutlass::layout::TensorNHWC;
using LayoutC  = cutlass::layout::TensorNHWC;
constexpr auto ConvOp = cutlass::conv::Operator::kDgrad;
using TileShape    = Shape<_128, _64, Shape<_64>>;
using ClusterShape = Shape<_2, _1, _1>;

using CollectiveEpilogue = typename cutlass::epilogue::collective::CollectiveBuilder<
    cutlass::arch::Sm100, cutlass::arch::OpClassTensorOp,
    TileShape, ClusterShape,
    cutlass::epilogue::collective::EpilogueTileAuto,
    Acc, Acc,
    Elem, LayoutC, 128 / cutlass::sizeof_bits<Elem>::value,
    Elem, LayoutC, 128 / cutlass::sizeof_bits<Elem>::value,
    cutlass::epilogue::collective::EpilogueScheduleAuto
  >::CollectiveOp;

using CollectiveMainloop = typename cutlass::conv::collective::CollectiveBuilder<
    cutlass::arch::Sm100, cutlass::arch::OpClassTensorOp, ConvOp,
    Elem, LayoutAB, 128 / cutlass::sizeof_bits<Elem>::value,
    Elem, LayoutAB, 128 / cutlass::sizeof_bits<Elem>::value,
    Acc,
    TileShape, ClusterShape,
    cutlass::conv::collective::StageCountAutoCarveout<
        static_cast<int>(sizeof(typename CollectiveEpilogue::SharedStorage))>,
    cutlass::conv::collective::KernelScheduleAuto
  >::CollectiveOp;

using ProblemShape = cutlass::conv::ConvProblemShape<
    ConvOp, CollectiveMainloop::DispatchPolicy::NumSpatialDimensions>;
using ConvKernel = cutlass::conv::kernel::ConvUniversal<
    ProblemShape, CollectiveMainloop, CollectiveEpilogue>;
using Conv = cutlass::conv::device::ConvUniversalAdapter<ConvKernel>;

auto* _anchor = &cutlass::device_kernel<ConvKernel>;


// ===== COMPILED SASS (sm_100a) =====

	.target	sm_100a

	.elftype	@"ET_EXEC"


//--------------------- .note.nv.tkinfo           --------------------------
	.section	.note.nv.tkinfo,"",@"SHT_NOTE"
	.sectionflags	@"SHF_NOTE_NV_TKINFO"
	.tkinfo
        /*0018*/ 	.word	0x00000002
        /*0030*/ 	.string	""
        /*0030*/ 	.string	"ptxas"
        /*0030*/ 	.string	"Cuda compilation tools, release 13.0, V13.0.88"
        /*0030*/ 	.string	"Build cuda_13.0.r13.0/compiler.36424714_0"
        /*0030*/ 	.string	"-arch sm_100a -m 64 "



//--------------------- .note.nv.cuinfo           --------------------------
	.section	.note.nv.cuinfo,"",@"SHT_NOTE"
	.sectionflags	@"SHF_NOTE_NV_CUINFO"
        /*0018*/ 	.short	0x0002
        /*001a*/ 	.short	0x0064
        /*001c*/ 	.short	0x0082
	.zero		2


//--------------------- .nv.info                  --------------------------
	.section	.nv.info,"",@"SHT_CUDA_INFO"
	.align	4


	//----- nvinfo : EIATTR_REGCOUNT
	.align		4
        /*0000*/ 	.byte	0x04, 0x2f
        /*0002*/ 	.short	(.L_19 - .L_18)
	.align		4
.L_18:
        /*0004*/ 	.word	index@(_ZN7cutlass13device_kernelINS_4conv6kernel13ConvUniversalINS1_16ConvProblemShapeILNS1_8OperatorE1ELi2EEENS1_10collective14CollectiveConvINS1_47MainloopSm100TmaUmmaWarpSpecializedImplicitGemmILS5_1ELi36ELi2ELi1ELi2EN4cute5tupleIJNSA_1CILi2EEENSC_ILi1EEESE_EEEEENSB_IJNSC_ILi128EEENSC_ILi64EEENSB_IJSI_EEEEEENS_12float_e4m3_tESL_NSA_8TiledMMAINSA_8MMA_AtomIJNSA_10MMA_TraitsINSA_25SM100_MMA_F8F6F4_2x1SM_SSEJSL_SL_fSH_SI_NSA_17integral_constantINSA_4UMMA5MajorELSS_0EEENSQ_ISS_LSS_1EEENSQ_INSR_7ScaleInELSV_0EEESW_EEEEEENSA_6LayoutINSB_IJSE_SE_SE_EEENSB_IJNSC_ILi0EEES11_S11_EEEEENSB_IJNSA_10UnderscoreES14_S14_EEEEENS7_6detail27Sm100ImplicitGemmTileTraitsINSA_25SM100_TMA_2SM_LOAD_IM2COLENSA_14ComposedLayoutINSA_7SwizzleILi2ELi4ELi3EEENSA_18smem_ptr_flag_bitsILi8EEENSZ_INSB_IJNSC_ILi8EEESI_EEENSB_IJSI_SE_EEEEEEEvEENS18_INSA_18SM100_TMA_2SM_LOADENS1A_INS1B_ILi1ELi4ELi3EEES1E_NSZ_INSB_IJNSC_ILi32EEES1F_EEENSB_IJSE_S1N_EEEEEEEvEEEENS_8epilogue10collective18CollectiveEpilogueINS1U_23Sm100TmaWarpSpecializedILi1ELi1ELi32ELb0ELb0EEEJNSB_IJSI_SI_SJ_EEENSB_IJNSZ_ISI_SE_EES20_EEESL_NSB_IJNSB_IJlllEEESE_S11_EEESL_S23_NS1U_6fusion15FusionCallbacksIS1Y_NS24_17LinearCombinationISL_fSL_fLNS_15FloatRoundStyleE2EEES1Z_S21_JEEENSA_5SM1004TMEM4LOAD26SM100_TMEM_LOAD_32dp32b32xENSA_20SM90_TMA_LOAD_IM2COLES1J_NSA_39AutoVectorizingCopyWithAssumedAlignmentILi128EEENSA_21SM90_TMA_STORE_IM2COLES1J_S2G_S2G_EEEvvEEEEvNT_6ParamsE)
        /*0008*/ 	.word	0x0000005d


	//----- nvinfo : EIATTR_FRAME_SIZE
	.align		4
.L_19:
        /*000c*/ 	.byte	0x04, 0x11
        /*000e*/ 	.short	(.L_21 - .L_20)
	.align		4
.L_20:
        /*0010*/ 	.word	index@($__internal_2_$__cuda_sm10x_tcgen05_guardrail_trap_unallocated_columns_being_dealloced)
        /*0014*/ 	.word	0x00000008


	//----- nvinfo : EIATTR_FRAME_SIZE
	.align		4
.L_21:
        /*0018*/ 	.byte	0x04, 0x11
        /*001a*/ 	.short	(.L_23 - .L_22)
	.align		4
.L_22:
        /*001c*/ 	.word	index@($__internal_1_$__cuda_sm10x_tcgen05_guardrail_trap_phase_invalid_during_alloc)
        /*0020*/ 	.word	0x00000008


	//----- nvinfo : EIATTR_FRAME_SIZE
	.align		4
.L_23:
        /*0024*/ 	.byte	0x04, 0x11
        /*0026*/ 	.short	(.L_25 - .L_24)
	.align		4
.L_24:
        /*0028*/ 	.word	index@($__internal_0_$__cuda_sm10x_tcgen05_guardrail_trap_col_being_dealloced_not_returned_by_alloc)
        /*002c*/ 	.word	0x00000008


	//----- nvinfo : EIATTR_FRAME_SIZE
	.align		4
.L_25:
        /*0030*/ 	.byte	0x04, 0x11
        /*0032*/ 	.short	(.L_27 - .L_26)
	.align		4
.L_26:
        /*0034*/ 	.word	index@(_ZN7cutlass13device_kernelINS_4conv6kernel13ConvUniversalINS1_16ConvProblemShapeILNS1_8OperatorE1ELi2EEENS1_10collective14CollectiveConvINS1_47MainloopSm100TmaUmmaWarpSpecializedImplicitGemmILS5_1ELi36ELi2ELi1ELi2EN4cute5tupleIJNSA_1CILi2EEENSC_ILi1EEESE_EEEEENSB_IJNSC_ILi128EEENSC_ILi64EEENSB_IJSI_EEEEEENS_12float_e4m3_tESL_NSA_8TiledMMAINSA_8MMA_AtomIJNSA_10MMA_TraitsINSA_25SM100_MMA_F8F6F4_2x1SM_SSEJSL_SL_fSH_SI_NSA_17integral_constantINSA_4UMMA5MajorELSS_0EEENSQ_ISS_LSS_1EEENSQ_INSR_7ScaleInELSV_0EEESW_EEEEEENSA_6LayoutINSB_IJSE_SE_SE_EEENSB_IJNSC_ILi0EEES11_S11_EEEEENSB_IJNSA_10UnderscoreES14_S14_EEEEENS7_6detail27Sm100ImplicitGemmTileTraitsINSA_25SM100_TMA_2SM_LOAD_IM2COLENSA_14ComposedLayoutINSA_7SwizzleILi2ELi4ELi3EEENSA_18smem_ptr_flag_bitsILi8EEENSZ_INSB_IJNSC_ILi8EEESI_EEENSB_IJSI_SE_EEEEEEEvEENS18_INSA_18SM100_TMA_2SM_LOADENS1A_INS1B_ILi1ELi4ELi3EEES1E_NSZ_INSB_IJNSC_ILi32EEES1F_EEENSB_IJSE_S1N_EEEEEEEvEEEENS_8epilogue10collective18CollectiveEpilogueINS1U_23Sm100TmaWarpSpecializedILi1ELi1ELi32ELb0ELb0EEEJNSB_IJSI_SI_SJ_EEENSB_IJNSZ_ISI_SE_EES20_EEESL_NSB_IJNSB_IJlllEEESE_S11_EEESL_S23_NS1U_6fusion15FusionCallbacksIS1Y_NS24_17LinearCombinationISL_fSL_fLNS_15FloatRoundStyleE2EEES1Z_S21_JEEENSA_5SM1004TMEM4LOAD26SM100_TMEM_LOAD_32dp32b32xENSA_20SM90_TMA_LOAD_IM2COLES1J_NSA_39AutoVectorizingCopyWithAssumedAlignmentILi128EEENSA_21SM90_TMA_STORE_IM2COLES1J_S2G_S2G_EEEvvEEEEvNT_6ParamsE)
        /*0038*/ 	.word	0x00000008


	//----- nvinfo : EIATTR_MIN_STACK_SIZE
	.align		4
.L_27:
        /*003c*/ 	.byte	0x04, 0x12
        /*003e*/ 	.short	(.L_29 - .L_28)
	.align		4
.L_28:
        /*0040*/ 	.word	index@(_ZN7cutlass13device_kernelINS_4conv6kernel13ConvUniversalINS1_16ConvProblemShapeILNS1_8OperatorE1ELi2EEENS1_10collective14CollectiveConvINS1_47MainloopSm100TmaUmmaWarpSpecializedImplicitGemmILS5_1ELi36ELi2ELi1ELi2EN4cute5tupleIJNSA_1CILi2EEENSC_ILi1EEESE_EEEEENSB_IJNSC_ILi128EEENSC_ILi64EEENSB_IJSI_EEEEEENS_12float_e4m3_tESL_NSA_8TiledMMAINSA_8MMA_AtomIJNSA_10MMA_TraitsINSA_25SM100_MMA_F8F6F4_2x1SM_SSEJSL_SL_fSH_SI_NSA_17integral_constantINSA_4UMMA5MajorELSS_0EEENSQ_ISS_LSS_1EEENSQ_INSR_7ScaleInELSV_0EEESW_EEEEEENSA_6LayoutINSB_IJSE_SE_SE_EEENSB_IJNSC_ILi0EEES11_S11_EEEEENSB_IJNSA_10UnderscoreES14_S14_EEEEENS7_6detail27Sm100ImplicitGemmTileTraitsINSA_25SM100_TMA_2SM_LOAD_IM2COLENSA_14ComposedLayoutINSA_7SwizzleILi2ELi4ELi3EEENSA_18smem_ptr_flag_bitsILi8EEENSZ_INSB_IJNSC_ILi8EEESI_EEENSB_IJSI_SE_EEEEEEEvEENS18_INSA_18SM100_TMA_2SM_LOADENS1A_INS1B_ILi1ELi4ELi3EEES1E_NSZ_INSB_IJNSC_ILi32EEES1F_EEENSB_IJSE_S1N_EEEEEEEvEEEENS_8epilogue10collective18CollectiveEpilogueINS1U_23Sm100TmaWarpSpecializedILi1ELi1ELi32ELb0ELb0EEEJNSB_IJSI_SI_SJ_EEENSB_IJNSZ_ISI_SE_EES20_EEESL_NSB_IJNSB_IJlllEEESE_S11_EEESL_S23_NS1U_6fusion15FusionCallbacksIS1Y_NS24_17LinearCombinationISL_fSL_fLNS_15FloatRoundStyleE2EEES1Z_S21_JEEENSA_5SM1004TMEM4LOAD26SM100_TMEM_LOAD_32dp32b32xENSA_20SM90_TMA_LOAD_IM2COLES1J_NSA_39AutoVectorizingCopyWithAssumedAlignmentILi128EEENSA_21SM90_TMA_STORE_IM2COLES1J_S2G_S2G_EEEvvEEEEvNT_6ParamsE)
        /*0044*/ 	.word	0x00000008
.L_29:


//--------------------- .nv.compat                --------------------------
	.section	.nv.compat,"",@"SHT_CUDA_COMPAT_INFO"
	.align	4
        /*0000*/ 	.byte	0x02, 0x09, 0x01, 0x00, 0x02, 0x02, 0x02, 0x00, 0x02, 0x05, 0x05, 0x00, 0x03, 0x07, 0x01, 0x01
        /*0010*/ 	.byte	0x02, 0x03, 0x01, 0x00, 0x02, 0x06, 0x01, 0x00, 0x04, 0x0b, 0x08, 0x00, 0x09, 0x00, 0x00, 0x00
        /*0020*/ 	.byte	0x00, 0x00, 0x00, 0x00


//--------------------- .nv.info._ZN7cutlass13device_kernelINS_4conv6kernel13ConvUniversalINS1_16ConvProblemShapeILNS1_8OperatorE1ELi2EEENS1_10collective14CollectiveConvINS1_47MainloopSm100TmaUmmaWarpSpecializedImplicitGemmILS5_1ELi36ELi2ELi1ELi2EN4cute5tupleIJNSA_1CILi2EEENSC_ILi1EEESE_EEEEENSB_IJNSC_ILi128EEENSC_ILi64EEENSB_IJSI_EEEEEENS_12float_e4m3_tESL_NSA_8TiledMMAINSA_8MMA_AtomIJNSA_10MMA_TraitsINSA_25SM100_MMA_F8F6F4_2x1SM_SSEJSL_SL_fSH_SI_NSA_17integral_constantINSA_4UMMA5MajorELSS_0EEENSQ_ISS_LSS_1EEENSQ_INSR_7ScaleInELSV_0EEESW_EEEEEENSA_6LayoutINSB_IJSE_SE_SE_EEENSB_IJNSC_ILi0EEES11_S11_EEEEENSB_IJNSA_10UnderscoreES14_S14_EEEEENS7_6detail27Sm100ImplicitGemmTileTraitsINSA_25SM100_TMA_2SM_LOAD_IM2COLENSA_14ComposedLayoutINSA_7SwizzleILi2ELi4ELi3EEENSA_18smem_ptr_flag_bitsILi8EEENSZ_INSB_IJNSC_ILi8EEESI_EEENSB_IJSI_SE_EEEEEEEvEENS18_INSA_18SM100_TMA_2SM_LOADENS1A_INS1B_ILi1ELi4ELi3EEES1E_NSZ_INSB_IJNSC_ILi32EEES1F_EEENSB_IJSE_S1N_EEEEEEEvEEEENS_8epilogue10collective18CollectiveEpilogueINS1U_23Sm100TmaWarpSpecializedILi1ELi1ELi32ELb0ELb0EEEJNSB_IJSI_SI_SJ_EEENSB_IJNSZ_ISI_SE_EES20_EEESL_NSB_IJNSB_IJlllEEESE_S11_EEESL_S23_NS1U_6fusion15FusionCallbacksIS1Y_NS24_17LinearCombinationISL_fSL_fLNS_15FloatRoundStyleE2EEES1Z_S21_JEEENSA_5SM1004TMEM4LOAD26SM100_TMEM_LOAD_32dp32b32xENSA_20SM90_TMA_LOAD_IM2COLES1J_NSA_39AutoVectorizingCopyWithAssumedAlignmentILi128EEENSA_21SM90_TMA_STORE_IM2COLES1J_S2G_S2G_EEEvvEEEEvNT_6ParamsE --------------------------
	.section	.nv.info._ZN7cutlass13device_kernelINS_4conv6kernel13ConvUniversalINS1_16ConvProblemShapeILNS1_8OperatorE1ELi2EEENS1_10collective14CollectiveConvINS1_47MainloopSm100TmaUmmaWarpSpecializedImplicitGemmILS5_1ELi36ELi2ELi1ELi2EN4cute5tupleIJNSA_1CILi2EEENSC_ILi1EEESE_EEEEENSB_IJNSC_ILi128EEENSC_ILi64EEENSB_IJSI_EEEEEENS_12float_e4m3_tESL_NSA_8TiledMMAINSA_8MMA_AtomIJNSA_10MMA_TraitsINSA_25SM100_MMA_F8F6F4_2x1SM_SSEJSL_SL_fSH_SI_NSA_17integral_constantINSA_4UMMA5MajorELSS_0EEENSQ_ISS_LSS_1EEENSQ_INSR_7ScaleInELSV_0EEESW_EEEEEENSA_6LayoutINSB_IJSE_SE_SE_EEENSB_IJNSC_ILi0EEES11_S11_EEEEENSB_IJNSA_10UnderscoreES14_S14_EEEEENS7_6detail27Sm100ImplicitGemmTileTraitsINSA_25SM100_TMA_2SM_LOAD_IM2COLENSA_14ComposedLayoutINSA_7SwizzleILi2ELi4ELi3EEENSA_18smem_ptr_flag_bitsILi8EEENSZ_INSB_IJNSC_ILi8EEESI_EEENSB_IJSI_SE_EEEEEEEvEENS18_INSA_18SM100_TMA_2SM_LOADENS1A_INS1B_ILi1ELi4ELi3EEES1E_NSZ_INSB_IJNSC_ILi32EEES1F_EEENSB_IJSE_S1N_EEEEEEEvEEEENS_8epilogue10collective18CollectiveEpilogueINS1U_23Sm100TmaWarpSpecializedILi1ELi1ELi32ELb0ELb0EEEJNSB_IJSI_SI_SJ_EEENSB_IJNSZ_ISI_SE_EES20_EEESL_NSB_IJNSB_IJlllEEESE_S11_EEESL_S23_NS1U_6fusion15FusionCallbacksIS1Y_NS24_17LinearCombinationISL_fSL_fLNS_15FloatRoundStyleE2EEES1Z_S21_JEEENSA_5SM1004TMEM4LOAD26SM100_TMEM_LOAD_32dp32b32xENSA_20SM90_TMA_LOAD_IM2COLES1J_NSA_39AutoVectorizingCopyWithAssumedAlignmentILi128EEENSA_21SM90_TMA_STORE_IM2COLES1J_S2G_S2G_EEEvvEEEEvNT_6ParamsE,"",@"SHT_CUDA_INFO"
	.sectionflags	@""
	.align	4


	//----- nvinfo : EIATTR_CUDA_API_VERSION
	.align		4
        /*0000*/ 	.byte	0x04, 0x37
        /*0002*/ 	.short	(.L_31 - .L_30)
.L_30:
        /*0004*/ 	.word	0x00000082


	//----- nvinfo : EIATTR_KPARAM_INFO
	.align		4
.L_31:
        /*0008*/ 	.byte	0x04, 0x17
        /*000a*/ 	.short	(.L_33 - .L_32)
.L_32:
        /*000c*/ 	.word	0x00000000
        /*0010*/ 	.short	0x0000
        /*0012*/ 	.short	0x0000
        /*0014*/ 	.byte	0x00, 0xf0, 0x01, 0x20


	//----- nvinfo : EIATTR_AT_ENTRY_FRAGMENTS
	.align		4
.L_33:
        /*0018*/ 	.byte	0x04, 0x4f
        /*001a*/ 	.short	(.L_35 - .L_34)


	//   ....[0]....
.L_34:
        /*001c*/ 	.word	0x00000007


	//----- nvinfo : EIATTR_RESERVED_SMEM_USED
	.align		4
.L_35:
        /*0020*/ 	.byte	0x01, 0x41
	.zero		2


	//----- nvinfo : EIATTR_SPARSE_MMA_MASK
	.align		4
        /*0024*/ 	.byte	0x03, 0x50
        /*0026*/ 	.short	0x0000


	//----- nvinfo : EIATTR_TCGEN05_2CTA_USED
	.align		4
        /*0028*/ 	.byte	0x01, 0x52
	.zero		2


	//----- nvinfo : EIATTR_MAXREG_COUNT
	.align		4
        /*002c*/ 	.byte	0x03, 0x1b
        /*002e*/ 	.short	0x00ff


	//----- nvinfo : EIATTR_NUM_BARRIERS
	.align		4
        /*0030*/ 	.byte	0x02, 0x4c
        /*0032*/ 	.byte	0x07
	.zero		1


	//----- nvinfo : EIATTR_EXTERNS
	.align		4
        /*0034*/ 	.byte	0x04, 0x0f
        /*0036*/ 	.short	(.L_37 - .L_36)


	//   ....[0]....
	.align		4
.L_36:
        /*0038*/ 	.word	index@(__assertfail)


	//----- nvinfo : EIATTR_MERCURY_ISA_VERSION
	.align		4
.L_37:
        /*003c*/ 	.byte	0x03, 0x5f
        /*003e*/ 	.short	0x0101


	//----- nvinfo : EIATTR_INT_WARP_WIDE_INSTR_OFFSETS
	.align		4
        /*0040*/ 	.byte	0x04, 0x31
        /*0042*/ 	.short	(.L_39 - .L_38)


	//   ....[0]....
.L_38:
        /*0044*/ 	.word	0x00001020


	//   ....[1]....
        /*0048*/ 	.word	0x000010d0


	//   ....[2]....
        /*004c*/ 	.word	0x00005840


	//   ....[3]....
        /*0050*/ 	.word	0x00005860


	//   ....[4]....
        /*0054*/ 	.word	0x00005890


	//   ....[5]....
        /*0058*/ 	.word	0x00006400


	//   ....[6]....
        /*005c*/ 	.word	0x000065c0


	//----- nvinfo : EIATTR_COOP_GROUP_MASK_REGIDS
	.align		4
.L_39:
        /*0060*/ 	.byte	0x04, 0x29
        /*0062*/ 	.short	(.L_41 - .L_40)


	//   ....[0]....
.L_40:
        /*0064*/ 	.word	0xffffffff


	//   ....[1]....
        /*0068*/ 	.word	0xffffffff


	//   ....[2]....
        /*006c*/ 	.word	0xffffffff


	//   ....[3]....
        /*0070*/ 	.word	0xffffffff


	//   ....[4]....
        /*0074*/ 	.word	0xffffffff


	//   ....[5]....
        /*0078*/ 	.word	0xffffffff


	//   ....[6]....
        /*007c*/ 	.word	0xffffffff


	//   ....[7]....
        /*0080*/ 	.word	0xffffffff


	//   ....[8]....
        /*0084*/ 	.word	0xffffffff


	//   ....[9]....
        /*0088*/ 	.word	0xffffffff


	//   ....[10]....
        /*008c*/ 	.word	0xffffffff


	//   ....[11]....
        /*0090*/ 	.word	0xffffffff


	//   ....[12]....
        /*0094*/ 	.word	0xffffffff


	//----- nvinfo : EIATTR_COOP_GROUP_INSTR_OFFSETS
	.align		4
.L_41:
        /*0098*/ 	.byte	0x04, 0x28
        /*009a*/ 	.short	(.L_43 - .L_42)


	//   ....[0]....
.L_42:
        /*009c*/ 	.word	0x000000d0


	//   ....[1]....
        /*00a0*/ 	.word	0x00000540


	//   ....[2]....
        /*00a4*/ 	.word	0x00000b10


	//   ....[3]....
        /*00a8*/ 	.word	0x00000c50


	//   ....[4]....
        /*00ac*/ 	.word	0x00000d50


	//   ....[5]....
        /*00b0*/ 	.word	0x00000ea0


	//   ....[6]....
        /*00b4*/ 	.word	0x00001140


	//   ....[7]....
        /*00b8*/ 	.word	0x000027e0


	//   ....[8]....
        /*00bc*/ 	.word	0x00004820


	//   ....[9]....
        /*00c0*/ 	.word	0x00004cf0


	//   ....[10]....
        /*00c4*/ 	.word	0x00004d20


	//   ....[11]....
        /*00c8*/ 	.word	0x00005750


	//   ....[12]....
        /*00cc*/ 	.word	0x00005960


	//----- nvinfo : EIATTR_VRC_CTA_INIT_COUNT
	.align		4
.L_43:
        /*00d0*/ 	.byte	0x02, 0x4a
        /*00d2*/ 	.byte	0x80
	.zero		1


	//----- nvinfo : EIATTR_SYSCALL_OFFSETS
	.align		4
        /*00d4*/ 	.byte	0x04, 0x46
        /*00d6*/ 	.short	(.L_45 - .L_44)


	//   ....[0]....
.L_44:
        /*00d8*/ 	.word	0x00007170


	//   ....[1]....
        /*00dc*/ 	.word	0x000072b0


	//   ....[2]....
        /*00e0*/ 	.word	0x00007a00


	//----- nvinfo : EIATTR_MBARRIER_INSTR_OFFSETS
	.align		4
.L_45:
        /*00e4*/ 	.byte	0x04, 0x39
        /*00e6*/ 	.short	(.L_47 - .L_46)


	//   ....[0]....
.L_46:
        /*00e8*/ 	.word	0x00000670
        /*00ec*/ 	.word	0x000000ff
        /*00f0*/ 	.word	0x00000000
        /*00f4*/ 	.short	0x0100
        /*00f6*/ 	.byte	0x04
	.zero		1


	//   ....[1]....
        /*00f8*/ 	.word	0x00000680
        /*00fc*/ 	.word	0x000000ff
        /*0100*/ 	.word	0x00000120
        /*0104*/ 	.short	0x0100
        /*0106*/ 	.byte	0x04
	.zero		1


	//   ....[2]....
        /*0108*/ 	.word	0x00000690
        /*010c*/ 	.word	0x000000ff
        /*0110*/ 	.word	0x00000008
        /*0114*/ 	.short	0x0100
        /*0116*/ 	.byte	0x04
	.zero		1


	//   ....[3]....
        /*0118*/ 	.word	0x000006a0
        /*011c*/ 	.word	0x000000ff
        /*0120*/ 	.word	0x00000128
        /*0124*/ 	.short	0x0100
        /*0126*/ 	.byte	0x04
	.zero		1


	//   ....[4]....
        /*0128*/ 	.word	0x000006b0
        /*012c*/ 	.word	0x000000ff
        /*0130*/ 	.word	0x00000010
        /*0134*/ 	.short	0x0100
        /*0136*/ 	.byte	0x04
	.zero		1


	//   ....[5]....
        /*0138*/ 	.word	0x000006c0
        /*013c*/ 	.word	0x000000ff
        /*0140*/ 	.word	0x00000130
        /*0144*/ 	.short	0x0100
        /*0146*/ 	.byte	0x04
	.zero		1


	//   ....[6]....
        /*0148*/ 	.word	0x000006d0
        /*014c*/ 	.word	0x000000ff
        /*0150*/ 	.word	0x00000018
        /*0154*/ 	.short	0x0100
        /*0156*/ 	.byte	0x04
	.zero		1


	//   ....[7]....
        /*0158*/ 	.word	0x000006e0
        /*015c*/ 	.word	0x000000ff
        /*0160*/ 	.word	0x00000138
        /*0164*/ 	.short	0x0100
        /*0166*/ 	.byte	0x04
	.zero		1


	//   ....[8]....
        /*0168*/ 	.word	0x000006f0
        /*016c*/ 	.word	0x000000ff
        /*0170*/ 	.word	0x00000020
        /*0174*/ 	.short	0x0100
        /*0176*/ 	.byte	0x04
	.zero		1


	//   ....[9]....
        /*0178*/ 	.word	0x00000700
        /*017c*/ 	.word	0x000000ff
        /*0180*/ 	.word	0x00000140
        /*0184*/ 	.short	0x0100
        /*0186*/ 	.byte	0x04
	.zero		1


	//   ....[10]....
        /*0188*/ 	.word	0x00000710
        /*018c*/ 	.word	0x000000ff
        /*0190*/ 	.word	0x00000028
        /*0194*/ 	.short	0x0100
        /*0196*/ 	.byte	0x04
	.zero		1


	//   ....[11]....
        /*0198*/ 	.word	0x00000720
        /*019c*/ 	.word	0x000000ff
        /*01a0*/ 	.word	0x00000148
        /*01a4*/ 	.short	0x0100
        /*01a6*/ 	.byte	0x04
	.zero		1


	//   ....[12]....
        /*01a8*/ 	.word	0x00000730
        /*01ac*/ 	.word	0x000000ff
        /*01b0*/ 	.word	0x00000030
        /*01b4*/ 	.short	0x0100
        /*01b6*/ 	.byte	0x04
	.zero		1


	//   ....[13]....
        /*01b8*/ 	.word	0x00000740
        /*01bc*/ 	.word	0x000000ff
        /*01c0*/ 	.word	0x00000150
        /*01c4*/ 	.short	0x0100
        /*01c6*/ 	.byte	0x04
	.zero		1


	//   ....[14]....
        /*01c8*/ 	.word	0x00000750
        /*01cc*/ 	.word	0x000000ff
        /*01d0*/ 	.word	0x00000038
        /*01d4*/ 	.short	0x0100
        /*01d6*/ 	.byte	0x04
	.zero		1


	//   ....[15]....
        /*01d8*/ 	.word	0x00000760
        /*01dc*/ 	.word	0x000000ff
        /*01e0*/ 	.word	0x00000158
        /*01e4*/ 	.short	0x0100
        /*01e6*/ 	.byte	0x04
	.zero		1


	//   ....[16]....
        /*01e8*/ 	.word	0x00000770
        /*01ec*/ 	.word	0x000000ff
        /*01f0*/ 	.word	0x00000040
        /*01f4*/ 	.short	0x0100
        /*01f6*/ 	.byte	0x04
	.zero		1


	//   ....[17]....
        /*01f8*/ 	.word	0x00000780
        /*01fc*/ 	.word	0x000000ff
        /*0200*/ 	.word	0x00000160
        /*0204*/ 	.short	0x0100
        /*0206*/ 	.byte	0x04
	.zero		1


	//   ....[18]....
        /*0208*/ 	.word	0x00000790
        /*020c*/ 	.word	0x000000ff
        /*0210*/ 	.word	0x00000048
        /*0214*/ 	.short	0x0100
        /*0216*/ 	.byte	0x04
	.zero		1


	//   ....[19]....
        /*0218*/ 	.word	0x000007a0
        /*021c*/ 	.word	0x000000ff
        /*0220*/ 	.word	0x00000168
        /*0224*/ 	.short	0x0100
        /*0226*/ 	.byte	0x04
	.zero		1


	//   ....[20]....
        /*0228*/ 	.word	0x000007b0
        /*022c*/ 	.word	0x000000ff
        /*0230*/ 	.word	0x00000050
        /*0234*/ 	.short	0x0100
        /*0236*/ 	.byte	0x04
	.zero		1


	//   ....[21]....
        /*0238*/ 	.word	0x000007c0
        /*023c*/ 	.word	0x000000ff
        /*0240*/ 	.word	0x00000170
        /*0244*/ 	.short	0x0100
        /*0246*/ 	.byte	0x04
	.zero		1


	//   ....[22]....
        /*0248*/ 	.word	0x000007d0
        /*024c*/ 	.word	0x000000ff
        /*0250*/ 	.word	0x00000058
        /*0254*/ 	.short	0x0100
        /*0256*/ 	.byte	0x04
	.zero		1


	//   ....[23]....
        /*0258*/ 	.word	0x000007e0
        /*025c*/ 	.word	0x000000ff
        /*0260*/ 	.word	0x00000178
        /*0264*/ 	.short	0x0100
        /*0266*/ 	.byte	0x04
	.zero		1


	//   ....[24]....
        /*0268*/ 	.word	0x000007f0
        /*026c*/ 	.word	0x000000ff
        /*0270*/ 	.word	0x00000060
        /*0274*/ 	.short	0x0100
        /*0276*/ 	.byte	0x04
	.zero		1


	//   ....[25]....
        /*0278*/ 	.word	0x00000800
        /*027c*/ 	.word	0x000000ff
        /*0280*/ 	.word	0x00000180
        /*0284*/ 	.short	0x0100
        /*0286*/ 	.byte	0x04
	.zero		1


	//   ....[26]....
        /*0288*/ 	.word	0x00000810
        /*028c*/ 	.word	0x000000ff
        /*0290*/ 	.word	0x00000068
        /*0294*/ 	.short	0x0100
        /*0296*/ 	.byte	0x04
	.zero		1


	//   ....[27]....
        /*0298*/ 	.word	0x00000820
        /*029c*/ 	.word	0x000000ff
        /*02a0*/ 	.word	0x00000188
        /*02a4*/ 	.short	0x0100
        /*02a6*/ 	.byte	0x04
	.zero		1


	//   ....[28]....
        /*02a8*/ 	.word	0x00000830
        /*02ac*/ 	.word	0x000000ff
        /*02b0*/ 	.word	0x00000070
        /*02b4*/ 	.short	0x0100
        /*02b6*/ 	.byte	0x04
	.zero		1


	//   ....[29]....
        /*02b8*/ 	.word	0x00000840
        /*02bc*/ 	.word	0x000000ff
        /*02c0*/ 	.word	0x00000190
        /*02c4*/ 	.short	0x0100
        /*02c6*/ 	.byte	0x04
	.zero		1


	//   ....[30]....
        /*02c8*/ 	.word	0x00000850
        /*02cc*/ 	.word	0x000000ff
        /*02d0*/ 	.word	0x00000078
        /*02d4*/ 	.short	0x0100
        /*02d6*/ 	.byte	0x04
	.zero		1


	//   ....[31]....
        /*02d8*/ 	.word	0x00000860
        /*02dc*/ 	.word	0x000000ff
        /*02e0*/ 	.word	0x00000198
        /*02e4*/ 	.short	0x0100
        /*02e6*/ 	.byte	0x04
	.zero		1


	//   ....[32]....
        /*02e8*/ 	.word	0x00000870
        /*02ec*/ 	.word	0x000000ff
        /*02f0*/ 	.word	0x00000080
        /*02f4*/ 	.short	0x0100
        /*02f6*/ 	.byte	0x04
	.zero		1


	//   ....[33]....
        /*02f8*/ 	.word	0x00000880
        /*02fc*/ 	.word	0x000000ff
        /*0300*/ 	.word	0x000001a0
        /*0304*/ 	.short	0x0100
        /*0306*/ 	.byte	0x04
	.zero		1


	//   ....[34]....
        /*0308*/ 	.word	0x00000890
        /*030c*/ 	.word	0x000000ff
        /*0310*/ 	.word	0x00000088
        /*0314*/ 	.short	0x0100
        /*0316*/ 	.byte	0x04
	.zero		1


	//   ....[35]....
        /*0318*/ 	.word	0x000008a0
        /*031c*/ 	.word	0x000000ff
        /*0320*/ 	.word	0x000001a8
        /*0324*/ 	.short	0x0100
        /*0326*/ 	.byte	0x04
	.zero		1


	//   ....[36]....
        /*0328*/ 	.word	0x000008b0
        /*032c*/ 	.word	0x000000ff
        /*0330*/ 	.word	0x00000090
        /*0334*/ 	.short	0x0100
        /*0336*/ 	.byte	0x04
	.zero		1


	//   ....[37]....
        /*0338*/ 	.word	0x000008c0
        /*033c*/ 	.word	0x000000ff
        /*0340*/ 	.word	0x000001b0
        /*0344*/ 	.short	0x0100
        /*0346*/ 	.byte	0x04
	.zero		1


	//   ....[38]....
        /*0348*/ 	.word	0x000008d0
        /*034c*/ 	.word	0x000000ff
        /*0350*/ 	.word	0x00000098
        /*0354*/ 	.short	0x0100
        /*0356*/ 	.byte	0x04
	.zero		1


	//   ....[39]....
        /*0358*/ 	.word	0x000008e0
        /*035c*/ 	.word	0x000000ff
        /*0360*/ 	.word	0x000001b8
        /*0364*/ 	.short	0x0100
        /*0366*/ 	.byte	0x04
	.zero		1


	//   ....[40]....
        /*0368*/ 	.word	0x000008f0
        /*036c*/ 	.word	0x000000ff
        /*0370*/ 	.word	0x000000a0
        /*0374*/ 	.short	0x0100
        /*0376*/ 	.byte	0x04
	.zero		1


	//   ....[41]....
        /*0378*/ 	.word	0x00000900
        /*037c*/ 	.word	0x000000ff
        /*0380*/ 	.word	0x000001c0
        /*0384*/ 	.short	0x0100
        /*0386*/ 	.byte	0x04
	.zero		1


	//   ....[42]....
        /*0388*/ 	.word	0x00000910
        /*038c*/ 	.word	0x000000ff
        /*0390*/ 	.word	0x000000a8
        /*0394*/ 	.short	0x0100
        /*0396*/ 	.byte	0x04
	.zero		1


	//   ....[43]....
        /*0398*/ 	.word	0x00000920
        /*039c*/ 	.word	0x000000ff
        /*03a0*/ 	.word	0x000001c8
        /*03a4*/ 	.short	0x0100
        /*03a6*/ 	.byte	0x04
	.zero		1


	//   ....[44]....
        /*03a8*/ 	.word	0x00000930
        /*03ac*/ 	.word	0x000000ff
        /*03b0*/ 	.word	0x000000b0
        /*03b4*/ 	.short	0x0100
        /*03b6*/ 	.byte	0x04
	.zero		1


	//   ....[45]....
        /*03b8*/ 	.word	0x00000940
        /*03bc*/ 	.word	0x000000ff
        /*03c0*/ 	.word	0x000001d0
        /*03c4*/ 	.short	0x0100
        /*03c6*/ 	.byte	0x04
	.zero		1


	//   ....[46]....
        /*03c8*/ 	.word	0x00000950
        /*03cc*/ 	.word	0x000000ff
        /*03d0*/ 	.word	0x000000b8
        /*03d4*/ 	.short	0x0100
        /*03d6*/ 	.byte	0x04
	.zero		1


	//   ....[47]....
        /*03d8*/ 	.word	0x00000960
        /*03dc*/ 	.word	0x000000ff
        /*03e0*/ 	.word	0x000001d8
        /*03e4*/ 	.short	0x0100
        /*03e6*/ 	.byte	0x04
	.zero		1


	//   ....[48]....
        /*03e8*/ 	.word	0x00000970
        /*03ec*/ 	.word	0x000000ff
        /*03f0*/ 	.word	0x000000c0
        /*03f4*/ 	.short	0x0100
        /*03f6*/ 	.byte	0x04
	.zero		1


	//   ....[49]....
        /*03f8*/ 	.word	0x00000980
        /*03fc*/ 	.word	0x000000ff
        /*0400*/ 	.word	0x000001e0
        /*0404*/ 	.short	0x0100
        /*0406*/ 	.byte	0x04
	.zero		1


	//   ....[50]....
        /*0408*/ 	.word	0x00000990
        /*040c*/ 	.word	0x000000ff
        /*0410*/ 	.word	0x000000c8
        /*0414*/ 	.short	0x0100
        /*0416*/ 	.byte	0x04
	.zero		1


	//   ....[51]....
        /*0418*/ 	.word	0x000009a0
        /*041c*/ 	.word	0x000000ff
        /*0420*/ 	.word	0x000001e8
        /*0424*/ 	.short	0x0100
        /*0426*/ 	.byte	0x04
	.zero		1


	//   ....[52]....
        /*0428*/ 	.word	0x000009b0
        /*042c*/ 	.word	0x000000ff
        /*0430*/ 	.word	0x000000d0
        /*0434*/ 	.short	0x0100
        /*0436*/ 	.byte	0x04
	.zero		1


	//   ....[53]....
        /*0438*/ 	.word	0x000009c0
        /*043c*/ 	.word	0x000000ff
        /*0440*/ 	.word	0x000001f0
        /*0444*/ 	.short	0x0100
        /*0446*/ 	.byte	0x04
	.zero		1


	//   ....[54]....
        /*0448*/ 	.word	0x000009d0
        /*044c*/ 	.word	0x000000ff
        /*0450*/ 	.word	0x000000d8
        /*0454*/ 	.short	0x0100
        /*0456*/ 	.byte	0x04
	.zero		1


	//   ....[55]....
        /*0458*/ 	.word	0x000009e0
        /*045c*/ 	.word	0x000000ff
        /*0460*/ 	.word	0x000001f8
        /*0464*/ 	.short	0x0100
        /*0466*/ 	.byte	0x04
	.zero		1


	//   ....[56]....
        /*0468*/ 	.word	0x000009f0
        /*046c*/ 	.word	0x000000ff
        /*0470*/ 	.word	0x000000e0
        /*0474*/ 	.short	0x0100
        /*0476*/ 	.byte	0x04
	.zero		1


	//   ....[57]....
        /*0478*/ 	.word	0x00000a00
        /*047c*/ 	.word	0x000000ff
        /*0480*/ 	.word	0x00000200
        /*0484*/ 	.short	0x0100
        /*0486*/ 	.byte	0x04
	.zero		1


	//   ....[58]....
        /*0488*/ 	.word	0x00000a10
        /*048c*/ 	.word	0x000000ff
        /*0490*/ 	.word	0x000000e8
        /*0494*/ 	.short	0x0100
        /*0496*/ 	.byte	0x04
	.zero		1


	//   ....[59]....
        /*0498*/ 	.word	0x00000a20
        /*049c*/ 	.word	0x000000ff
        /*04a0*/ 	.word	0x00000208
        /*04a4*/ 	.short	0x0100
        /*04a6*/ 	.byte	0x04
	.zero		1


	//   ....[60]....
        /*04a8*/ 	.word	0x00000a30
        /*04ac*/ 	.word	0x000000ff
        /*04b0*/ 	.word	0x000000f0
        /*04b4*/ 	.short	0x0100
        /*04b6*/ 	.byte	0x04
	.zero		1


	//   ....[61]....
        /*04b8*/ 	.word	0x00000a40
        /*04bc*/ 	.word	0x000000ff
        /*04c0*/ 	.word	0x00000210
        /*04c4*/ 	.short	0x0100
        /*04c6*/ 	.byte	0x04
	.zero		1


	//   ....[62]....
        /*04c8*/ 	.word	0x00000a50
        /*04cc*/ 	.word	0x000000ff
        /*04d0*/ 	.word	0x000000f8
        /*04d4*/ 	.short	0x0100
        /*04d6*/ 	.byte	0x04
	.zero		1


	//   ....[63]....
        /*04d8*/ 	.word	0x00000a60
        /*04dc*/ 	.word	0x000000ff
        /*04e0*/ 	.word	0x00000218
        /*04e4*/ 	.short	0x0100
        /*04e6*/ 	.byte	0x04
	.zero		1


	//   ....[64]....
        /*04e8*/ 	.word	0x00000a70
        /*04ec*/ 	.word	0x000000ff
        /*04f0*/ 	.word	0x00000100
        /*04f4*/ 	.short	0x0100
        /*04f6*/ 	.byte	0x04
	.zero		1


	//   ....[65]....
        /*04f8*/ 	.word	0x00000a80
        /*04fc*/ 	.word	0x000000ff
        /*0500*/ 	.word	0x00000220
        /*0504*/ 	.short	0x0100
        /*0506*/ 	.byte	0x04
	.zero		1


	//   ....[66]....
        /*0508*/ 	.word	0x00000a90
        /*050c*/ 	.word	0x000000ff
        /*0510*/ 	.word	0x00000108
        /*0514*/ 	.short	0x0100
        /*0516*/ 	.byte	0x04
	.zero		1


	//   ....[67]....
        /*0518*/ 	.word	0x00000aa0
        /*051c*/ 	.word	0x000000ff
        /*0520*/ 	.word	0x00000228
        /*0524*/ 	.short	0x0100
        /*0526*/ 	.byte	0x04
	.zero		1


	//   ....[68]....
        /*0528*/ 	.word	0x00000ab0
        /*052c*/ 	.word	0x000000ff
        /*0530*/ 	.word	0x00000110
        /*0534*/ 	.short	0x0100
        /*0536*/ 	.byte	0x04
	.zero		1


	//   ....[69]....
        /*0538*/ 	.word	0x00000ac0
        /*053c*/ 	.word	0x000000ff
        /*0540*/ 	.word	0x00000230
        /*0544*/ 	.short	0x0100
        /*0546*/ 	.byte	0x04
	.zero		1


	//   ....[70]....
        /*0548*/ 	.word	0x00000ad0
        /*054c*/ 	.word	0x000000ff
        /*0550*/ 	.word	0x00000118
        /*0554*/ 	.short	0x0100
        /*0556*/ 	.byte	0x04
	.zero		1


	//   ....[71]....
        /*0558*/ 	.word	0x00000ae0
        /*055c*/ 	.word	0x000000ff
        /*0560*/ 	.word	0x00000238
        /*0564*/ 	.short	0x0100
        /*0566*/ 	.byte	0x04
	.zero		1


	//   ....[72]....
        /*0568*/ 	.word	0x00000c20
        /*056c*/ 	.word	0x000000ff
        /*0570*/ 	.word	0x00000240
        /*0574*/ 	.short	0x0100
        /*0576*/ 	.byte	0x04
	.zero		1


	//   ....[73]....
        /*0578*/ 	.word	0x00000c30
        /*057c*/ 	.word	0x000000ff
        /*0580*/ 	.word	0x00000248
        /*0584*/ 	.short	0x0100
        /*0586*/ 	.byte	0x04
	.zero		1


	//   ....[74]....
        /*0588*/ 	.word	0x00000d20
        /*058c*/ 	.word	0x000000ff
        /*0590*/ 	.word	0x00000250
        /*0594*/ 	.short	0x0100
        /*0596*/ 	.byte	0x04
	.zero		1


	//   ....[75]....
        /*0598*/ 	.word	0x00000d30
        /*059c*/ 	.word	0x000000ff
        /*05a0*/ 	.word	0x00000258
        /*05a4*/ 	.short	0x0100
        /*05a6*/ 	.byte	0x04
	.zero		1


	//   ....[76]....
        /*05a8*/ 	.word	0x00000e70
        /*05ac*/ 	.word	0x000000ff
        /*05b0*/ 	.word	0x00000260
        /*05b4*/ 	.short	0x0100
        /*05b6*/ 	.byte	0x06
	.zero		1


	//   ....[77]....
        /*05b8*/ 	.word	0x00000e80
        /*05bc*/ 	.word	0x000000ff
        /*05c0*/ 	.word	0x00000268
        /*05c4*/ 	.short	0x0100
        /*05c6*/ 	.byte	0x06
	.zero		1


	//   ....[78]....
        /*05c8*/ 	.word	0x00000fc0
        /*05cc*/ 	.word	0x000000ff
        /*05d0*/ 	.word	0x00000270
        /*05d4*/ 	.short	0x0100
        /*05d6*/ 	.byte	0x04
	.zero		1


	//   ....[79]....
        /*05d8*/ 	.word	0x00000fd0
        /*05dc*/ 	.word	0x000000ff
        /*05e0*/ 	.word	0x00000280
        /*05e4*/ 	.short	0x0100
        /*05e6*/ 	.byte	0x04
	.zero		1


	//   ....[80]....
        /*05e8*/ 	.word	0x00000fe0
        /*05ec*/ 	.word	0x000000ff
        /*05f0*/ 	.word	0x00000278
        /*05f4*/ 	.short	0x0100
        /*05f6*/ 	.byte	0x04
	.zero		1


	//   ....[81]....
        /*05f8*/ 	.word	0x00000ff0
        /*05fc*/ 	.word	0x000000ff
        /*0600*/ 	.word	0x00000288
        /*0604*/ 	.short	0x0100
        /*0606*/ 	.byte	0x04
	.zero		1


	//   ....[82]....
        /*0608*/ 	.word	0x000010f0
        /*060c*/ 	.word	0x000000ff
        /*0610*/ 	.word	0x00000290
        /*0614*/ 	.short	0x0100
        /*0616*/ 	.byte	0x06
	.zero		1


	//   ....[83]....
        /*0618*/ 	.word	0x00001c10
        /*061c*/ 	.word	0x000000ff
        /*0620*/ 	.word	0x00000120
        /*0624*/ 	.short	0x010a
        /*0626*/ 	.byte	0x04
	.zero		1


	//   ....[84]....
        /*0628*/ 	.word	0x00001e90
        /*062c*/ 	.word	0x000000ff
        /*0630*/ 	.word	0x00000120
        /*0634*/ 	.short	0x010a
        /*0636*/ 	.byte	0x11
	.zero		1


	//   ....[85]....
        /*0638*/ 	.word	0x00002040
        /*063c*/ 	.word	0x000000ff
        /*0640*/ 	.word	0x00000120
        /*0644*/ 	.short	0x010a
        /*0646*/ 	.byte	0x07
	.zero		1


	//   ....[86]....
        /*0648*/ 	.word	0x00002210
        /*064c*/ 	.word	0x000000ff
        /*0650*/ 	.word	0x00000258
        /*0654*/ 	.short	0x0101
        /*0656*/ 	.byte	0x19
	.zero		1


	//   ....[87]....
        /*0658*/ 	.word	0x00002240
        /*065c*/ 	.word	0x000000ff
        /*0660*/ 	.word	0x00000120
        /*0664*/ 	.short	0x010a
        /*0666*/ 	.byte	0x04
	.zero		1


	//   ....[88]....
        /*0668*/ 	.word	0x00002460
        /*066c*/ 	.word	0x000000ff
        /*0670*/ 	.word	0x00000120
        /*0674*/ 	.short	0x010a
        /*0676*/ 	.byte	0x11
	.zero		1


	//   ....[89]....
        /*0678*/ 	.word	0x00002610
        /*067c*/ 	.word	0x000000ff
        /*0680*/ 	.word	0x00000120
        /*0684*/ 	.short	0x010a
        /*0686*/ 	.byte	0x07
	.zero		1


	//   ....[90]....
        /*0688*/ 	.word	0x000027f0
        /*068c*/ 	.word	0x000000ff
        /*0690*/ 	.word	0x00000260
        /*0694*/ 	.short	0x010a
        /*0696*/ 	.byte	0x19
	.zero		1


	//   ....[91]....
        /*0698*/ 	.word	0x000028b0
        /*069c*/ 	.word	0x000000ff
        /*06a0*/ 	.word	0x00000000
        /*06a4*/ 	.short	0x0101
        /*06a6*/ 	.byte	0x04
	.zero		1


	//   ....[92]....
        /*06a8*/ 	.word	0x00002ea0
        /*06ac*/ 	.word	0x000000ff
        /*06b0*/ 	.word	0x00000000
        /*06b4*/ 	.short	0x010a
        /*06b6*/ 	.byte	0x04
	.zero		1


	//   ....[93]....
        /*06b8*/ 	.word	0x00002f40
        /*06bc*/ 	.word	0x000000ff
        /*06c0*/ 	.word	0x00000000
        /*06c4*/ 	.short	0x010a
        /*06c6*/ 	.byte	0x05
	.zero		1


	//   ....[94]....
        /*06c8*/ 	.word	0x00002fe0
        /*06cc*/ 	.word	0x000000ff
        /*06d0*/ 	.word	0x00000000
        /*06d4*/ 	.short	0x010a
        /*06d6*/ 	.byte	0x05
	.zero		1


	//   ....[95]....
        /*06d8*/ 	.word	0x00003080
        /*06dc*/ 	.word	0x000000ff
        /*06e0*/ 	.word	0x00000000
        /*06e4*/ 	.short	0x010a
        /*06e6*/ 	.byte	0x05
	.zero		1


	//   ....[96]....
        /*06e8*/ 	.word	0x00003120
        /*06ec*/ 	.word	0x000000ff
        /*06f0*/ 	.word	0x00000000
        /*06f4*/ 	.short	0x010a
        /*06f6*/ 	.byte	0x05
	.zero		1


	//   ....[97]....
        /*06f8*/ 	.word	0x000031c0
        /*06fc*/ 	.word	0x000000ff
        /*0700*/ 	.word	0x00000000
        /*0704*/ 	.short	0x010a
        /*0706*/ 	.byte	0x05
	.zero		1


	//   ....[98]....
        /*0708*/ 	.word	0x00003260
        /*070c*/ 	.word	0x000000ff
        /*0710*/ 	.word	0x00000000
        /*0714*/ 	.short	0x010a
        /*0716*/ 	.byte	0x05
	.zero		1


	//   ....[99]....
        /*0718*/ 	.word	0x00003300
        /*071c*/ 	.word	0x000000ff
        /*0720*/ 	.word	0x00000000
        /*0724*/ 	.short	0x010a
        /*0726*/ 	.byte	0x05
	.zero		1


	//   ....[100]....
        /*0728*/ 	.word	0x000033a0
        /*072c*/ 	.word	0x000000ff
        /*0730*/ 	.word	0x00000000
        /*0734*/ 	.short	0x010a
        /*0736*/ 	.byte	0x05
	.zero		1


	//   ....[101]....
        /*0738*/ 	.word	0x00003440
        /*073c*/ 	.word	0x000000ff
        /*0740*/ 	.word	0x00000000
        /*0744*/ 	.short	0x010a
        /*0746*/ 	.byte	0x05
	.zero		1


	//   ....[102]....
        /*0748*/ 	.word	0x000034e0
        /*074c*/ 	.word	0x000000ff
        /*0750*/ 	.word	0x00000000
        /*0754*/ 	.short	0x010a
        /*0756*/ 	.byte	0x05
	.zero		1


	//   ....[103]....
        /*0758*/ 	.word	0x00003580
        /*075c*/ 	.word	0x000000ff
        /*0760*/ 	.word	0x00000000
        /*0764*/ 	.short	0x010a
        /*0766*/ 	.byte	0x05
	.zero		1


	//   ....[104]....
        /*0768*/ 	.word	0x00003620
        /*076c*/ 	.word	0x000000ff
        /*0770*/ 	.word	0x00000000
        /*0774*/ 	.short	0x010a
        /*0776*/ 	.byte	0x05
	.zero		1


	//   ....[105]....
        /*0778*/ 	.word	0x000036c0
        /*077c*/ 	.word	0x000000ff
        /*0780*/ 	.word	0x00000000
        /*0784*/ 	.short	0x010a
        /*0786*/ 	.byte	0x05
	.zero		1


	//   ....[106]....
        /*0788*/ 	.word	0x00003760
        /*078c*/ 	.word	0x000000ff
        /*0790*/ 	.word	0x00000000
        /*0794*/ 	.short	0x010a
        /*0796*/ 	.byte	0x05
	.zero		1


	//   ....[107]....
        /*0798*/ 	.word	0x00003800
        /*079c*/ 	.word	0x000000ff
        /*07a0*/ 	.word	0x00000000
        /*07a4*/ 	.short	0x010a
        /*07a6*/ 	.byte	0x05
	.zero		1


	//   ....[108]....
        /*07a8*/ 	.word	0x000038a0
        /*07ac*/ 	.word	0x000000ff
        /*07b0*/ 	.word	0x00000000
        /*07b4*/ 	.short	0x010a
        /*07b6*/ 	.byte	0x05
	.zero		1


	//   ....[109]....
        /*07b8*/ 	.word	0x00003940
        /*07bc*/ 	.word	0x000000ff
        /*07c0*/ 	.word	0x00000000
        /*07c4*/ 	.short	0x010a
        /*07c6*/ 	.byte	0x05
	.zero		1


	//   ....[110]....
        /*07c8*/ 	.word	0x000039e0
        /*07cc*/ 	.word	0x000000ff
        /*07d0*/ 	.word	0x00000000
        /*07d4*/ 	.short	0x010a
        /*07d6*/ 	.byte	0x05
	.zero		1


	//   ....[111]....
        /*07d8*/ 	.word	0x00003a80
        /*07dc*/ 	.word	0x000000ff
        /*07e0*/ 	.word	0x00000000
        /*07e4*/ 	.short	0x010a
        /*07e6*/ 	.byte	0x05
	.zero		1


	//   ....[112]....
        /*07e8*/ 	.word	0x00003b20
        /*07ec*/ 	.word	0x000000ff
        /*07f0*/ 	.word	0x00000000
        /*07f4*/ 	.short	0x010a
        /*07f6*/ 	.byte	0x05
	.zero		1


	//   ....[113]....
        /*07f8*/ 	.word	0x00003bc0
        /*07fc*/ 	.word	0x000000ff
        /*0800*/ 	.word	0x00000000
        /*0804*/ 	.short	0x010a
        /*0806*/ 	.byte	0x05
	.zero		1


	//   ....[114]....
        /*0808*/ 	.word	0x00003c60
        /*080c*/ 	.word	0x000000ff
        /*0810*/ 	.word	0x00000000
        /*0814*/ 	.short	0x010a
        /*0816*/ 	.byte	0x05
	.zero		1


	//   ....[115]....
        /*0818*/ 	.word	0x00003d00
        /*081c*/ 	.word	0x000000ff
        /*0820*/ 	.word	0x00000000
        /*0824*/ 	.short	0x010a
        /*0826*/ 	.byte	0x05
	.zero		1


	//   ....[116]....
        /*0828*/ 	.word	0x00003da0
        /*082c*/ 	.word	0x000000ff
        /*0830*/ 	.word	0x00000000
        /*0834*/ 	.short	0x010a
        /*0836*/ 	.byte	0x05
	.zero		1


	//   ....[117]....
        /*0838*/ 	.word	0x00003e40
        /*083c*/ 	.word	0x000000ff
        /*0840*/ 	.word	0x00000000
        /*0844*/ 	.short	0x010a
        /*0846*/ 	.byte	0x05
	.zero		1


	//   ....[118]....
        /*0848*/ 	.word	0x00003ee0
        /*084c*/ 	.word	0x000000ff
        /*0850*/ 	.word	0x00000000
        /*0854*/ 	.short	0x010a
        /*0856*/ 	.byte	0x05
	.zero		1


	//   ....[119]....
        /*0858*/ 	.word	0x00003f80
        /*085c*/ 	.word	0x000000ff
        /*0860*/ 	.word	0x00000000
        /*0864*/ 	.short	0x010a
        /*0866*/ 	.byte	0x05
	.zero		1


	//   ....[120]....
        /*0868*/ 	.word	0x00004020
        /*086c*/ 	.word	0x000000ff
        /*0870*/ 	.word	0x00000000
        /*0874*/ 	.short	0x010a
        /*0876*/ 	.byte	0x05
	.zero		1


	//   ....[121]....
        /*0878*/ 	.word	0x000040c0
        /*087c*/ 	.word	0x000000ff
        /*0880*/ 	.word	0x00000000
        /*0884*/ 	.short	0x010a
        /*0886*/ 	.byte	0x05
	.zero		1


	//   ....[122]....
        /*0888*/ 	.word	0x00004160
        /*088c*/ 	.word	0x000000ff
        /*0890*/ 	.word	0x00000000
        /*0894*/ 	.short	0x010a
        /*0896*/ 	.byte	0x05
	.zero		1


	//   ....[123]....
        /*0898*/ 	.word	0x00004200
        /*089c*/ 	.word	0x000000ff
        /*08a0*/ 	.word	0x00000000
        /*08a4*/ 	.short	0x010a
        /*08a6*/ 	.byte	0x05
	.zero		1


	//   ....[124]....
        /*08a8*/ 	.word	0x000042a0
        /*08ac*/ 	.word	0x000000ff
        /*08b0*/ 	.word	0x00000000
        /*08b4*/ 	.short	0x010a
        /*08b6*/ 	.byte	0x05
	.zero		1


	//   ....[125]....
        /*08b8*/ 	.word	0x00004340
        /*08bc*/ 	.word	0x000000ff
        /*08c0*/ 	.word	0x00000000
        /*08c4*/ 	.short	0x010a
        /*08c6*/ 	.byte	0x05
	.zero		1


	//   ....[126]....
        /*08c8*/ 	.word	0x000043e0
        /*08cc*/ 	.word	0x000000ff
        /*08d0*/ 	.word	0x00000000
        /*08d4*/ 	.short	0x010a
        /*08d6*/ 	.byte	0x05
	.zero		1


	//   ....[127]....
        /*08d8*/ 	.word	0x00004490
        /*08dc*/ 	.word	0x00000000
        /*08e0*/ 	.word	0x00000000
        /*08e4*/ 	.short	0x010a
        /*08e6*/ 	.byte	0xff
	.zero		1


	//   ....[128]....
        /*08e8*/ 	.word	0x000045e0
        /*08ec*/ 	.word	0x000000ff
        /*08f0*/ 	.word	0x00000268
        /*08f4*/ 	.short	0x010a
        /*08f6*/ 	.byte	0x04
	.zero		1


	//   ....[129]....
        /*08f8*/ 	.word	0x00004680
        /*08fc*/ 	.word	0x000000ff
        /*0900*/ 	.word	0x00000260
        /*0904*/ 	.short	0x010a
        /*0906*/ 	.byte	0x04
	.zero		1


	//   ....[130]....
        /*0908*/ 	.word	0x00004720
        /*090c*/ 	.word	0x000000ff
        /*0910*/ 	.word	0x00000000
        /*0914*/ 	.short	0x0101
        /*0916*/ 	.byte	0x05
	.zero		1


	//   ....[131]....
        /*0918*/ 	.word	0x00004760
        /*091c*/ 	.word	0x000000ff
        /*0920*/ 	.word	0x00000268
        /*0924*/ 	.short	0x0106
        /*0926*/ 	.byte	0x04
	.zero		1


	//   ....[132]....
        /*0928*/ 	.word	0x000047a0
        /*092c*/ 	.word	0x00000000
        /*0930*/ 	.word	0x00000268
        /*0934*/ 	.short	0x010a
        /*0936*/ 	.byte	0xff
	.zero		1


	//   ....[133]....
        /*0938*/ 	.word	0x000049f0
        /*093c*/ 	.word	0x000000ff
        /*0940*/ 	.word	0x00000008
        /*0944*/ 	.short	0x010a
        /*0946*/ 	.byte	0x05
	.zero		1


	//   ....[134]....
        /*0948*/ 	.word	0x00004a10
        /*094c*/ 	.word	0x000000ff
        /*0950*/ 	.word	0x00000008
        /*0954*/ 	.short	0x010a
        /*0956*/ 	.byte	0x05
	.zero		1


	//   ....[135]....
        /*0958*/ 	.word	0x00004ba0
        /*095c*/ 	.word	0x000000ff
        /*0960*/ 	.word	0x00000008
        /*0964*/ 	.short	0x010a
        /*0966*/ 	.byte	0x05
	.zero		1


	//   ....[136]....
        /*0968*/ 	.word	0x00004bc0
        /*096c*/ 	.word	0x000000ff
        /*0970*/ 	.word	0x00000008
        /*0974*/ 	.short	0x010a
        /*0976*/ 	.byte	0x05
	.zero		1


	//   ....[137]....
        /*0978*/ 	.word	0x00004c80
        /*097c*/ 	.word	0x000000ff
        /*0980*/ 	.word	0x00000000
        /*0984*/ 	.short	0x0101
        /*0986*/ 	.byte	0x04
	.zero		1


	//   ....[138]....
        /*0988*/ 	.word	0x00004fc0
        /*098c*/ 	.word	0x000000ff
        /*0990*/ 	.word	0x00000260
        /*0994*/ 	.short	0x010a
        /*0996*/ 	.byte	0x11
	.zero		1


	//   ....[139]....
        /*0998*/ 	.word	0x00005060
        /*099c*/ 	.word	0x000000ff
        /*09a0*/ 	.word	0x00000000
        /*09a4*/ 	.short	0x0101
        /*09a6*/ 	.byte	0x17
	.zero		1


	//   ....[140]....
        /*09a8*/ 	.word	0x000050a0
        /*09ac*/ 	.word	0x000000ff
        /*09b0*/ 	.word	0x00000280
        /*09b4*/ 	.short	0x010a
        /*09b6*/ 	.byte	0x16
	.zero		1


	//   ....[141]....
        /*09b8*/ 	.word	0x00005150
        /*09bc*/ 	.word	0x000000ff
        /*09c0*/ 	.word	0x00000000
        /*09c4*/ 	.short	0x010a
        /*09c6*/ 	.byte	0x04
	.zero		1


	//   ....[142]....
        /*09c8*/ 	.word	0x00005190
        /*09cc*/ 	.word	0x000000ff
        /*09d0*/ 	.word	0x00000000
        /*09d4*/ 	.short	0x010a
        /*09d6*/ 	.byte	0x0a
	.zero		1


	//   ....[143]....
        /*09d8*/ 	.word	0x000052b0
        /*09dc*/ 	.word	0x000000ff
        /*09e0*/ 	.word	0x00000000
        /*09e4*/ 	.short	0x010a
        /*09e6*/ 	.byte	0x04
	.zero		1


	//   ....[144]....
        /*09e8*/ 	.word	0x00005550
        /*09ec*/ 	.word	0x000000ff
        /*09f0*/ 	.word	0x00000000
        /*09f4*/ 	.short	0x010a
        /*09f6*/ 	.byte	0x04
	.zero		1


	//   ....[145]....
        /*09f8*/ 	.word	0x000055f0
        /*09fc*/ 	.word	0x00000000
        /*0a00*/ 	.word	0x00000000
        /*0a04*/ 	.short	0x010a
        /*0a06*/ 	.byte	0xff
	.zero		1


	//   ....[146]....
        /*0a08*/ 	.word	0x00005630
        /*0a0c*/ 	.word	0x00000000
        /*0a10*/ 	.word	0x00000000
        /*0a14*/ 	.short	0x010a
        /*0a16*/ 	.byte	0xff
	.zero		1


	//   ....[147]....
        /*0a18*/ 	.word	0x000056a0
        /*0a1c*/ 	.word	0x000000ff
        /*0a20*/ 	.word	0x00000000
        /*0a24*/ 	.short	0x0101
        /*0a26*/ 	.byte	0x04
	.zero		1


	//   ....[148]....
        /*0a28*/ 	.word	0x000056e0
        /*0a2c*/ 	.word	0x000000ff
        /*0a30*/ 	.word	0x00000290
        /*0a34*/ 	.short	0x010a
        /*0a36*/ 	.byte	0x11
	.zero		1


	//   ....[149]....
        /*0a38*/ 	.word	0x00005740
        /*0a3c*/ 	.word	0x000000ff
        /*0a40*/ 	.word	0x00000000
        /*0a44*/ 	.short	0x0101
        /*0a46*/ 	.byte	0x04
	.zero		1


	//   ....[150]....
        /*0a48*/ 	.word	0x00005bf0
        /*0a4c*/ 	.word	0x000000ff
        /*0a50*/ 	.word	0x00000260
        /*0a54*/ 	.short	0x010a
        /*0a56*/ 	.byte	0x13
	.zero		1


	//   ....[151]....
        /*0a58*/ 	.word	0x00005c90
        /*0a5c*/ 	.word	0x000000ff
        /*0a60*/ 	.word	0x00000000
        /*0a64*/ 	.short	0x0101
        /*0a66*/ 	.byte	0x20
	.zero		1


	//   ....[152]....
        /*0a68*/ 	.word	0x000061d0
        /*0a6c*/ 	.word	0x000000ff
        /*0a70*/ 	.word	0x00000258
        /*0a74*/ 	.short	0x010a
        /*0a76*/ 	.byte	0x13
	.zero		1


	//   ....[153]....
        /*0a78*/ 	.word	0x00006360
        /*0a7c*/ 	.word	0x000000ff
        /*0a80*/ 	.word	0x00000248
        /*0a84*/ 	.short	0x010a
        /*0a86*/ 	.byte	0x13
	.zero		1


	//   ....[154]....
        /*0a88*/ 	.word	0x00006650
        /*0a8c*/ 	.word	0x000000ff
        /*0a90*/ 	.word	0x00000240
        /*0a94*/ 	.short	0x010b
        /*0a96*/ 	.byte	0x13
	.zero		1


	//   ....[155]....
        /*0a98*/ 	.word	0x00006660
        /*0a9c*/ 	.word	0x000000ff
        /*0aa0*/ 	.word	0x00000000
        /*0aa4*/ 	.short	0x0101
        /*0aa6*/ 	.byte	0x21
	.zero		1


	//   ....[156]....
        /*0aa8*/ 	.word	0x000066a0
        /*0aac*/ 	.word	0x00000000
        /*0ab0*/ 	.word	0x00000248
        /*0ab4*/ 	.short	0x010a
        /*0ab6*/ 	.byte	0xff
	.zero		1


	//   ....[157]....
        /*0ab8*/ 	.word	0x00006a30
        /*0abc*/ 	.word	0x000000ff
        /*0ac0*/ 	.word	0x00000260
        /*0ac4*/ 	.short	0x010a
        /*0ac6*/ 	.byte	0x2c
	.zero		1


	//   ....[158]....
        /*0ac8*/ 	.word	0x00006b00
        /*0acc*/ 	.word	0x000000ff
        /*0ad0*/ 	.word	0x00000000
        /*0ad4*/ 	.short	0x0101
        /*0ad6*/ 	.byte	0x04
	.zero		1


	//   ....[159]....
        /*0ad8*/ 	.word	0x00007620
        /*0adc*/ 	.word	0x000000ff
        /*0ae0*/ 	.word	0x00000240
        /*0ae4*/ 	.short	0x010a
        /*0ae6*/ 	.byte	0x2c
	.zero		1


	//   ....[160]....
        /*0ae8*/ 	.word	0x00007640
        /*0aec*/ 	.word	0x0000005a
        /*0af0*/ 	.word	0x00000270
        /*0af4*/ 	.short	0x010a
        /*0af6*/ 	.byte	0xff
	.zero		1


	//   ....[161]....
        /*0af8*/ 	.word	0x00007790
        /*0afc*/ 	.word	0x000000ff
        /*0b00*/ 	.word	0x00000240
        /*0b04*/ 	.short	0x010a
        /*0b06*/ 	.byte	0x2c
	.zero		1


	//   ....[162]....
        /*0b08*/ 	.word	0x00007880
        /*0b0c*/ 	.word	0x000000ff
        /*0b10*/ 	.word	0x00000000
        /*0b14*/ 	.short	0x0101
        /*0b16*/ 	.byte	0x04
	.zero		1


	//   ....[163]....
        /*0b18*/ 	.word	0x000078e0
        /*0b1c*/ 	.word	0x0000005a
        /*0b20*/ 	.word	0x00000270
        /*0b24*/ 	.short	0x010a
        /*0b26*/ 	.byte	0xff
	.zero		1


	//   ....[164]....
        /*0b28*/ 	.word	0x00007cc0
        /*0b2c*/ 	.word	0x0000005a
        /*0b30*/ 	.word	0x00000000
        /*0b34*/ 	.short	0x0101
        /*0b36*/ 	.byte	0xff
	.zero		1


	//   ....[165]....
        /*0b38*/ 	.word	0x000085f0
        /*0b3c*/ 	.word	0x00000000
        /*0b40*/ 	.word	0x00000120
        /*0b44*/ 	.short	0x010a
        /*0b46*/ 	.byte	0xff
	.zero		1


	//   ....[166]....
        /*0b48*/ 	.word	0x00008650
        /*0b4c*/ 	.word	0x00000000
        /*0b50*/ 	.word	0x00000120
        /*0b54*/ 	.short	0x010a
        /*0b56*/ 	.byte	0xff
	.zero		1


	//   ....[167]....
        /*0b58*/ 	.word	0x000086b0
        /*0b5c*/ 	.word	0x00000000
        /*0b60*/ 	.word	0x00000260
        /*0b64*/ 	.short	0x010a
        /*0b66*/ 	.byte	0xff
	.zero		1


	//   ....[168]....
        /*0b68*/ 	.word	0x00008710
        /*0b6c*/ 	.word	0x00000000
        /*0b70*/ 	.word	0x00000000
        /*0b74*/ 	.short	0x010a
        /*0b76*/ 	.byte	0xff
	.zero		1


	//   ....[169]....
        /*0b78*/ 	.word	0x00008770
        /*0b7c*/ 	.word	0x00000000
        /*0b80*/ 	.word	0x00000000
        /*0b84*/ 	.short	0x010a
        /*0b86*/ 	.byte	0xff
	.zero		1


	//   ....[170]....
        /*0b88*/ 	.word	0x000087d0
        /*0b8c*/ 	.word	0x00000000
        /*0b90*/ 	.word	0x00000000
        /*0b94*/ 	.short	0x010a
        /*0b96*/ 	.byte	0xff
	.zero		1


	//   ....[171]....
        /*0b98*/ 	.word	0x00008830
        /*0b9c*/ 	.word	0x00000000
        /*0ba0*/ 	.word	0x00000000
        /*0ba4*/ 	.short	0x010a
        /*0ba6*/ 	.byte	0xff
	.zero		1


	//   ....[172]....
        /*0ba8*/ 	.word	0x00008890
        /*0bac*/ 	.word	0x00000000
        /*0bb0*/ 	.word	0x00000000
        /*0bb4*/ 	.short	0x010a
        /*0bb6*/ 	.byte	0xff
	.zero		1


	//   ....[173]....
        /*0bb8*/ 	.word	0x000088f0
        /*0bbc*/ 	.word	0x00000000
        /*0bc0*/ 	.word	0x00000000
        /*0bc4*/ 	.short	0x010a
        /*0bc6*/ 	.byte	0xff
	.zero		1


	//   ....[174]....
        /*0bc8*/ 	.word	0x00008950
        /*0bcc*/ 	.word	0x00000000
        /*0bd0*/ 	.word	0x00000000
        /*0bd4*/ 	.short	0x010a
        /*0bd6*/ 	.byte	0xff
	.zero		1


	//   ....[175]....
        /*0bd8*/ 	.word	0x000089b0
        /*0bdc*/ 	.word	0x00000000
        /*0be0*/ 	.word	0x00000000
        /*0be4*/ 	.short	0x010a
        /*0be6*/ 	.byte	0xff
	.zero		1


	//   ....[176]....
        /*0be8*/ 	.word	0x00008a10
        /*0bec*/ 	.word	0x00000000
        /*0bf0*/ 	.word	0x00000000
        /*0bf4*/ 	.short	0x010a
        /*0bf6*/ 	.byte	0xff
	.zero		1


	//   ....[177]....
        /*0bf8*/ 	.word	0x00008a70
        /*0bfc*/ 	.word	0x00000000
        /*0c00*/ 	.word	0x00000000
        /*0c04*/ 	.short	0x010a
        /*0c06*/ 	.byte	0xff
	.zero		1


	//   ....[178]....
        /*0c08*/ 	.word	0x00008ad0
        /*0c0c*/ 	.word	0x00000000
        /*0c10*/ 	.word	0x00000000
        /*0c14*/ 	.short	0x010a
        /*0c16*/ 	.byte	0xff
	.zero		1


	//   ....[179]....
        /*0c18*/ 	.word	0x00008b30
        /*0c1c*/ 	.word	0x00000000
        /*0c20*/ 	.word	0x00000000
        /*0c24*/ 	.short	0x010a
        /*0c26*/ 	.byte	0xff
	.zero		1


	//   ....[180]....
        /*0c28*/ 	.word	0x00008b90
        /*0c2c*/ 	.word	0x00000000
        /*0c30*/ 	.word	0x00000000
        /*0c34*/ 	.short	0x010a
        /*0c36*/ 	.byte	0xff
	.zero		1


	//   ....[181]....
        /*0c38*/ 	.word	0x00008bf0
        /*0c3c*/ 	.word	0x00000000
        /*0c40*/ 	.word	0x00000000
        /*0c44*/ 	.short	0x010a
        /*0c46*/ 	.byte	0xff
	.zero		1


	//   ....[182]....
        /*0c48*/ 	.word	0x00008c50
        /*0c4c*/ 	.word	0x00000000
        /*0c50*/ 	.word	0x00000000
        /*0c54*/ 	.short	0x010a
        /*0c56*/ 	.byte	0xff
	.zero		1


	//   ....[183]....
        /*0c58*/ 	.word	0x00008cb0
        /*0c5c*/ 	.word	0x00000000
        /*0c60*/ 	.word	0x00000000
        /*0c64*/ 	.short	0x010a
        /*0c66*/ 	.byte	0xff
	.zero		1


	//   ....[184]....
        /*0c68*/ 	.word	0x00008d10
        /*0c6c*/ 	.word	0x00000000
        /*0c70*/ 	.word	0x00000000
        /*0c74*/ 	.short	0x010a
        /*0c76*/ 	.byte	0xff
	.zero		1


	//   ....[185]....
        /*0c78*/ 	.word	0x00008d70
        /*0c7c*/ 	.word	0x00000000
        /*0c80*/ 	.word	0x00000000
        /*0c84*/ 	.short	0x010a
        /*0c86*/ 	.byte	0xff
	.zero		1


	//   ....[186]....
        /*0c88*/ 	.word	0x00008dd0
        /*0c8c*/ 	.word	0x00000000
        /*0c90*/ 	.word	0x00000000
        /*0c94*/ 	.short	0x010a
        /*0c96*/ 	.byte	0xff
	.zero		1


	//   ....[187]....
        /*0c98*/ 	.word	0x00008e30
        /*0c9c*/ 	.word	0x00000000
        /*0ca0*/ 	.word	0x00000000
        /*0ca4*/ 	.short	0x010a
        /*0ca6*/ 	.byte	0xff
	.zero		1


	//   ....[188]....
        /*0ca8*/ 	.word	0x00008e90
        /*0cac*/ 	.word	0x00000000
        /*0cb0*/ 	.word	0x00000000
        /*0cb4*/ 	.short	0x010a
        /*0cb6*/ 	.byte	0xff
	.zero		1


	//   ....[189]....
        /*0cb8*/ 	.word	0x00008ef0
        /*0cbc*/ 	.word	0x00000000
        /*0cc0*/ 	.word	0x00000000
        /*0cc4*/ 	.short	0x010a
        /*0cc6*/ 	.byte	0xff
	.zero		1


	//   ....[190]....
        /*0cc8*/ 	.word	0x00008f50
        /*0ccc*/ 	.word	0x00000000
        /*0cd0*/ 	.word	0x00000000
        /*0cd4*/ 	.short	0x010a
        /*0cd6*/ 	.byte	0xff
	.zero		1


	//   ....[191]....
        /*0cd8*/ 	.word	0x00008fb0
        /*0cdc*/ 	.word	0x00000000
        /*0ce0*/ 	.word	0x00000000
        /*0ce4*/ 	.short	0x010a
        /*0ce6*/ 	.byte	0xff
	.zero		1


	//   ....[192]....
        /*0ce8*/ 	.word	0x00009010
        /*0cec*/ 	.word	0x00000000
        /*0cf0*/ 	.word	0x00000000
        /*0cf4*/ 	.short	0x010a
        /*0cf6*/ 	.byte	0xff
	.zero		1


	//   ....[193]....
        /*0cf8*/ 	.word	0x00009070
        /*0cfc*/ 	.word	0x00000000
        /*0d00*/ 	.word	0x00000000
        /*0d04*/ 	.short	0x010a
        /*0d06*/ 	.byte	0xff
	.zero		1


	//   ....[194]....
        /*0d08*/ 	.word	0x000090d0
        /*0d0c*/ 	.word	0x00000000
        /*0d10*/ 	.word	0x00000000
        /*0d14*/ 	.short	0x010a
        /*0d16*/ 	.byte	0xff
	.zero		1


	//   ....[195]....
        /*0d18*/ 	.word	0x00009130
        /*0d1c*/ 	.word	0x00000000
        /*0d20*/ 	.word	0x00000000
        /*0d24*/ 	.short	0x010a
        /*0d26*/ 	.byte	0xff
	.zero		1


	//   ....[196]....
        /*0d28*/ 	.word	0x00009190
        /*0d2c*/ 	.word	0x00000000
        /*0d30*/ 	.word	0x00000000
        /*0d34*/ 	.short	0x010a
        /*0d36*/ 	.byte	0xff
	.zero		1


	//   ....[197]....
        /*0d38*/ 	.word	0x000091f0
        /*0d3c*/ 	.word	0x00000000
        /*0d40*/ 	.word	0x00000000
        /*0d44*/ 	.short	0x010a
        /*0d46*/ 	.byte	0xff
	.zero		1


	//   ....[198]....
        /*0d48*/ 	.word	0x00009250
        /*0d4c*/ 	.word	0x00000000
        /*0d50*/ 	.word	0x00000000
        /*0d54*/ 	.short	0x010a
        /*0d56*/ 	.byte	0xff
	.zero		1


	//   ....[199]....
        /*0d58*/ 	.word	0x000092b0
        /*0d5c*/ 	.word	0x00000000
        /*0d60*/ 	.word	0x00000000
        /*0d64*/ 	.short	0x010a
        /*0d66*/ 	.byte	0xff
	.zero		1


	//   ....[200]....
        /*0d68*/ 	.word	0x00009310
        /*0d6c*/ 	.word	0x00000000
        /*0d70*/ 	.word	0x00000000
        /*0d74*/ 	.short	0x010a
        /*0d76*/ 	.byte	0xff
	.zero		1


	//   ....[201]....
        /*0d78*/ 	.word	0x00009370
        /*0d7c*/ 	.word	0x00000000
        /*0d80*/ 	.word	0x00000000
        /*0d84*/ 	.short	0x010a
        /*0d86*/ 	.byte	0xff
	.zero		1


	//   ....[202]....
        /*0d88*/ 	.word	0x000093d0
        /*0d8c*/ 	.word	0x00000000
        /*0d90*/ 	.word	0x00000000
        /*0d94*/ 	.short	0x010a
        /*0d96*/ 	.byte	0xff
	.zero		1


	//   ....[203]....
        /*0d98*/ 	.word	0x00009430
        /*0d9c*/ 	.word	0x00000004
        /*0da0*/ 	.word	0x00000268
        /*0da4*/ 	.short	0x010a
        /*0da6*/ 	.byte	0xff
	.zero		1


	//   ....[204]....
        /*0da8*/ 	.word	0x00009490
        /*0dac*/ 	.word	0x00000004
        /*0db0*/ 	.word	0x00000260
        /*0db4*/ 	.short	0x010a
        /*0db6*/ 	.byte	0xff
	.zero		1


	//   ....[205]....
        /*0db8*/ 	.word	0x000094f0
        /*0dbc*/ 	.word	0x00000005
        /*0dc0*/ 	.word	0x00000008
        /*0dc4*/ 	.short	0x010a
        /*0dc6*/ 	.byte	0xff
	.zero		1


	//   ....[206]....
        /*0dc8*/ 	.word	0x000095e0
        /*0dcc*/ 	.word	0x00000003
        /*0dd0*/ 	.word	0x00000008
        /*0dd4*/ 	.short	0x010a
        /*0dd6*/ 	.byte	0xff
	.zero		1


	//   ....[207]....
        /*0dd8*/ 	.word	0x00009640
        /*0ddc*/ 	.word	0x00000004
        /*0de0*/ 	.word	0x00000260
        /*0de4*/ 	.short	0x010a
        /*0de6*/ 	.byte	0xff
	.zero		1


	//   ....[208]....
        /*0de8*/ 	.word	0x000096a0
        /*0dec*/ 	.word	0x00000004
        /*0df0*/ 	.word	0x00000280
        /*0df4*/ 	.short	0x010a
        /*0df6*/ 	.byte	0xff
	.zero		1


	//   ....[209]....
        /*0df8*/ 	.word	0x00009700
        /*0dfc*/ 	.word	0x00000004
        /*0e00*/ 	.word	0x00000000
        /*0e04*/ 	.short	0x010a
        /*0e06*/ 	.byte	0xff
	.zero		1


	//   ....[210]....
        /*0e08*/ 	.word	0x00009760
        /*0e0c*/ 	.word	0x00000000
        /*0e10*/ 	.word	0x00000000
        /*0e14*/ 	.short	0x010a
        /*0e16*/ 	.byte	0xff
	.zero		1


	//   ....[211]....
        /*0e18*/ 	.word	0x000097c0
        /*0e1c*/ 	.word	0x00000000
        /*0e20*/ 	.word	0x00000290
        /*0e24*/ 	.short	0x010a
        /*0e26*/ 	.byte	0xff
	.zero		1


	//   ....[212]....
        /*0e28*/ 	.word	0x00009820
        /*0e2c*/ 	.word	0x00000000
        /*0e30*/ 	.word	0x00000260
        /*0e34*/ 	.short	0x010a
        /*0e36*/ 	.byte	0xff
	.zero		1


	//   ....[213]....
        /*0e38*/ 	.word	0x00009880
        /*0e3c*/ 	.word	0x00000000
        /*0e40*/ 	.word	0x00000258
        /*0e44*/ 	.short	0x010a
        /*0e46*/ 	.byte	0xff
	.zero		1


	//   ....[214]....
        /*0e48*/ 	.word	0x000098e0
        /*0e4c*/ 	.word	0x00000000
        /*0e50*/ 	.word	0x00000248
        /*0e54*/ 	.short	0x010a
        /*0e56*/ 	.byte	0xff
	.zero		1


	//   ....[215]....
        /*0e58*/ 	.word	0x00009940
        /*0e5c*/ 	.word	0x00000000
        /*0e60*/ 	.word	0x00000260
        /*0e64*/ 	.short	0x010a
        /*0e66*/ 	.byte	0xff
	.zero		1


	//   ....[216]....
        /*0e68*/ 	.word	0x000099a0
        /*0e6c*/ 	.word	0x00000003
        /*0e70*/ 	.word	0x00000240
        /*0e74*/ 	.short	0x010a
        /*0e76*/ 	.byte	0xff
	.zero		1


	//   ....[217]....
        /*0e78*/ 	.word	0x000099f0
        /*0e7c*/ 	.word	0x0000005a
        /*0e80*/ 	.word	0x00000270
        /*0e84*/ 	.short	0x010a
        /*0e86*/ 	.byte	0xff
	.zero		1


	//----- nvinfo : EIATTR_NUM_MBARRIERS
	.align		4
.L_47:
        /*0e88*/ 	.byte	0x03, 0x38
        /*0e8a*/ 	.short	0x0053


	//----- nvinfo : EIATTR_EXIT_INSTR_OFFSETS
	.align		4
        /*0e8c*/ 	.byte	0x04, 0x1c
        /*0e8e*/ 	.short	(.L_49 - .L_48)


	//   ....[0]....
.L_48:
        /*0e90*/ 	.word	0x000044c0


	//   ....[1]....
        /*0e94*/ 	.word	0x00004770


	//   ....[2]....
        /*0e98*/ 	.word	0x000047d0


	//   ....[3]....
        /*0e9c*/ 	.word	0x00005970


	//   ....[4]....
        /*0ea0*/ 	.word	0x000066d0


	//   ....[5]....
        /*0ea4*/ 	.word	0x00006710


	//   ....[6]....
        /*0ea8*/ 	.word	0x000085d0


	//----- nvinfo : EIATTR_MAX_THREADS
	.align		4
.L_49:
        /*0eac*/ 	.byte	0x04, 0x05
        /*0eae*/ 	.short	(.L_51 - .L_50)
.L_50:
        /*0eb0*/ 	.word	0x00000100
        /*0eb4*/ 	.word	0x00000001
        /*0eb8*/ 	.word	0x00000001


	//----- nvinfo : EIATTR_CRS_STACK_SIZE
	.align		4
.L_51:
        /*0ebc*/ 	.byte	0x04, 0x1e
        /*0ebe*/ 	.short	(.L_53 - .L_52)
.L_52:
        /*0ec0*/ 	.word	0x00000000


	//----- nvinfo : EIATTR_CBANK_PARAM_SIZE
	.align		4
.L_53:
        /*0ec4*/ 	.byte	0x03, 0x19
        /*0ec6*/ 	.short	0x0800


	//----- nvinfo : EIATTR_PARAM_CBANK
	.align		4
        /*0ec8*/ 	.byte	0x04, 0x0a
        /*0eca*/ 	.short	(.L_55 - .L_54)
	.align		4
.L_54:
        /*0ecc*/ 	.word	index@(.nv.constant0._ZN7cutlass13device_kernelINS_4conv6kernel13ConvUniversalINS1_16ConvProblemShapeILNS1_8OperatorE1ELi2EEENS1_10collective14CollectiveConvINS1_47MainloopSm100TmaUmmaWarpSpecializedImplicitGemmILS5_1ELi36ELi2ELi1ELi2EN4cute5tupleIJNSA_1CILi2EEENSC_ILi1EEESE_EEEEENSB_IJNSC_ILi128EEENSC_ILi64EEENSB_IJSI_EEEEEENS_12float_e4m3_tESL_NSA_8TiledMMAINSA_8MMA_AtomIJNSA_10MMA_TraitsINSA_25SM100_MMA_F8F6F4_2x1SM_SSEJSL_SL_fSH_SI_NSA_17integral_constantINSA_4UMMA5MajorELSS_0EEENSQ_ISS_LSS_1EEENSQ_INSR_7ScaleInELSV_0EEESW_EEEEEENSA_6LayoutINSB_IJSE_SE_SE_EEENSB_IJNSC_ILi0EEES11_S11_EEEEENSB_IJNSA_10UnderscoreES14_S14_EEEEENS7_6detail27Sm100ImplicitGemmTileTraitsINSA_25SM100_TMA_2SM_LOAD_IM2COLENSA_14ComposedLayoutINSA_7SwizzleILi2ELi4ELi3EEENSA_18smem_ptr_flag_bitsILi8EEENSZ_INSB_IJNSC_ILi8EEESI_EEENSB_IJSI_SE_EEEEEEEvEENS18_INSA_18SM100_TMA_2SM_LOADENS1A_INS1B_ILi1ELi4ELi3EEES1E_NSZ_INSB_IJNSC_ILi32EEES1F_EEENSB_IJSE_S1N_EEEEEEEvEEEENS_8epilogue10collective18CollectiveEpilogueINS1U_23Sm100TmaWarpSpecializedILi1ELi1ELi32ELb0ELb0EEEJNSB_IJSI_SI_SJ_EEENSB_IJNSZ_ISI_SE_EES20_EEESL_NSB_IJNSB_IJlllEEESE_S11_EEESL_S23_NS1U_6fusion15FusionCallbacksIS1Y_NS24_17LinearCombinationISL_fSL_fLNS_15FloatRoundStyleE2EEES1Z_S21_JEEENSA_5SM1004TMEM4LOAD26SM100_TMEM_LOAD_32dp32b32xENSA_20SM90_TMA_LOAD_IM2COLES1J_NSA_39AutoVectorizingCopyWithAssumedAlignmentILi128EEENSA_21SM90_TMA_STORE_IM2COLES1J_S2G_S2G_EEEvvEEEEvNT_6ParamsE)
        /*0ed0*/ 	.short	0x0380
        /*0ed2*/ 	.short	0x0800


	//----- nvinfo : EIATTR_SW_WAR
	.align		4
.L_55:
        /*0ed4*/ 	.byte	0x04, 0x36
        /*0ed6*/ 	.short	(.L_57 - .L_56)
.L_56:
        /*0ed8*/ 	.word	0x00000008
.L_57:


//--------------------- .nv.callgraph             --------------------------
	.section	.nv.callgraph,"",@"SHT_CUDA_CALLGRAPH"
	.align	4
	.sectionentsize	8
	.align		4
        /*0000*/ 	.word	0x00000000
	.align		4
        /*0004*/ 	.word	0xffffffff
	.align		4
        /*0008*/ 	.word	index@(_ZN7cutlass13device_kernelINS_4conv6kernel13ConvUniversalINS1_16ConvProblemShapeILNS1_8OperatorE1ELi2EEENS1_10collective14CollectiveConvINS1_47MainloopSm100TmaUmmaWarpSpecializedImplicitGemmILS5_1ELi36ELi2ELi1ELi2EN4cute5tupleIJNSA_1CILi2EEENSC_ILi1EEESE_EEEEENSB_IJNSC_ILi128EEENSC_ILi64EEENSB_IJSI_EEEEEENS_12float_e4m3_tESL_NSA_8TiledMMAINSA_8MMA_AtomIJNSA_10MMA_TraitsINSA_25SM100_MMA_F8F6F4_2x1SM_SSEJSL_SL_fSH_SI_NSA_17integral_constantINSA_4UMMA5MajorELSS_0EEENSQ_ISS_LSS_1EEENSQ_INSR_7ScaleInELSV_0EEESW_EEEEEENSA_6LayoutINSB_IJSE_SE_SE_EEENSB_IJNSC_ILi0EEES11_S11_EEEEENSB_IJNSA_10UnderscoreES14_S14_EEEEENS7_6detail27Sm100ImplicitGemmTileTraitsINSA_25SM100_TMA_2SM_LOAD_IM2COLENSA_14ComposedLayoutINSA_7SwizzleILi2ELi4ELi3EEENSA_18smem_ptr_flag_bitsILi8EEENSZ_INSB_IJNSC_ILi8EEESI_EEENSB_IJSI_SE_EEEEEEEvEENS18_INSA_18SM100_TMA_2SM_LOADENS1A_INS1B_ILi1ELi4ELi3EEES1E_NSZ_INSB_IJNSC_ILi32EEES1F_EEENSB_IJSE_S1N_EEEEEEEvEEEENS_8epilogue10collective18CollectiveEpilogueINS1U_23Sm100TmaWarpSpecializedILi1ELi1ELi32ELb0ELb0EEEJNSB_IJSI_SI_SJ_EEENSB_IJNSZ_ISI_SE_EES20_EEESL_NSB_IJNSB_IJlllEEESE_S11_EEESL_S23_NS1U_6fusion15FusionCallbacksIS1Y_NS24_17LinearCombinationISL_fSL_fLNS_15FloatRoundStyleE2EEES1Z_S21_JEEENSA_5SM1004TMEM4LOAD26SM100_TMEM_LOAD_32dp32b32xENSA_20SM90_TMA_LOAD_IM2COLES1J_NSA_39AutoVectorizingCopyWithAssumedAlignmentILi128EEENSA_21SM90_TMA_STORE_IM2COLES1J_S2G_S2G_EEEvvEEEEvNT_6ParamsE)
	.align		4
        /*000c*/ 	.word	index@(__assertfail)
	.align		4
        /*0010*/ 	.word	0x00000000
	.align		4
        /*0014*/ 	.word	0xfffffffe
	.align		4
        /*0018*/ 	.word	0x00000000
	.align		4
        /*001c*/ 	.word	0xfffffffd
	.align		4
        /*0020*/ 	.word	0x00000000
	.align		4
        /*0024*/ 	.word	0xfffffffc


//--------------------- .nv.constant4             --------------------------
	.section	.nv.constant4,"a",@progbits
	.align	8
	.align		8
.nv.constant4:
        /*0000*/ 	.dword	__assertfail
	.align		8
        /*0008*/ 	.dword	__unnamed_1
	.align		8
        /*0010*/ 	.dword	__unnamed_2
	.align		8
        /*0018*/ 	.dword	_ZN39_INTERNAL_d06b5443_4_k_cu_c9f487f4_30724cuda3std3__45__cpo5beginE
	.align		8
        /*0020*/ 	.dword	_ZN39_INTERNAL_d06b5443_4_k_cu_c9f487f4_30724cuda3std3__45__cpo3endE
	.align		8
        /*0028*/ 	.dword	_ZN39_INTERNAL_d06b5443_4_k_cu_c9f487f4_30724cuda3std3__45__cpo6cbeginE
	.align		8
        /*0030*/ 	.dword	_ZN39_INTERNAL_d06b5443_4_k_cu_c9f487f4_30724cuda3std3__45__cpo4cendE
	.align		8
        /*0038*/ 	.dword	_ZN39_INTERNAL_d06b5443_4_k_cu_c9f487f4_30724cuda3std3__441_GLOBAL__N__d06b5443_4_k_cu_c9f487f4_30726ignoreE
	.align		8
        /*0040*/ 	.dword	_ZN39_INTERNAL_d06b5443_4_k_cu_c9f487f4_30724cuda3std3__419piecewise_constructE
	.align		8
        /*0048*/ 	.dword	_ZN39_INTERNAL_d06b5443_4_k_cu_c9f487f4_30724cuda3std3__48in_placeE
	.align		8
        /*0050*/ 	.dword	_ZN39_INTERNAL_d06b5443_4_k_cu_c9f487f4_30724cuda3std6ranges3__45__cpo4swapE
	.align		8
        /*0058*/ 	.dword	_ZN39_INTERNAL_d06b5443_4_k_cu_c9f487f4_30724cuda3std6ranges3__45__cpo9iter_moveE
	.align		8
        /*0060*/ 	.dword	_ZN39_INTERNAL_d06b5443_4_k_cu_c9f487f4_30724cute7productE
	.align		8
        /*0068*/ 	.dword	_ZN39_INTERNAL_d06b5443_4_k_cu_c9f487f4_30724cute1_E
	.align		8
        /*0070*/ 	.dword	$str$27
	.align		8
        /*0078*/ 	.dword	$str$28
	.align		8
        /*0080*/ 	.dword	$str$29
	.align		8
        /*0088*/ 	.dword	$str$30


//--------------------- .text._ZN7cutlass13device_kernelINS_4conv6kernel13ConvUniversalINS1_16ConvProblemShapeILNS1_8OperatorE1ELi2EEENS1_10collective14CollectiveConvINS1_47MainloopSm100TmaUmmaWarpSpecializedImplicitGemmILS5_1ELi36ELi2ELi1ELi2EN4cute5tupleIJNSA_1CILi2EEENSC_ILi1EEESE_EEEEENSB_IJNSC_ILi128EEENSC_ILi64EEENSB_IJSI_EEEEEENS_12float_e4m3_tESL_NSA_8TiledMMAINSA_8MMA_AtomIJNSA_10MMA_TraitsINSA_25SM100_MMA_F8F6F4_2x1SM_SSEJSL_SL_fSH_SI_NSA_17integral_constantINSA_4UMMA5MajorELSS_0EEENSQ_ISS_LSS_1EEENSQ_INSR_7ScaleInELSV_0EEESW_EEEEEENSA_6LayoutINSB_IJSE_SE_SE_EEENSB_IJNSC_ILi0EEES11_S11_EEEEENSB_IJNSA_10UnderscoreES14_S14_EEEEENS7_6detail27Sm100ImplicitGemmTileTraitsINSA_25SM100_TMA_2SM_LOAD_IM2COLENSA_14ComposedLayoutINSA_7SwizzleILi2ELi4ELi3EEENSA_18smem_ptr_flag_bitsILi8EEENSZ_INSB_IJNSC_ILi8EEESI_EEENSB_IJSI_SE_EEEEEEEvEENS18_INSA_18SM100_TMA_2SM_LOADENS1A_INS1B_ILi1ELi4ELi3EEES1E_NSZ_INSB_IJNSC_ILi32EEES1F_EEENSB_IJSE_S1N_EEEEEEEvEEEENS_8epilogue10collective18CollectiveEpilogueINS1U_23Sm100TmaWarpSpecializedILi1ELi1ELi32ELb0ELb0EEEJNSB_IJSI_SI_SJ_EEENSB_IJNSZ_ISI_SE_EES20_EEESL_NSB_IJNSB_IJlllEEESE_S11_EEESL_S23_NS1U_6fusion15FusionCallbacksIS1Y_NS24_17LinearCombinationISL_fSL_fLNS_15FloatRoundStyleE2EEES1Z_S21_JEEENSA_5SM1004TMEM4LOAD26SM100_TMEM_LOAD_32dp32b32xENSA_20SM90_TMA_LOAD_IM2COLES1J_NSA_39AutoVectorizingCopyWithAssumedAlignmentILi128EEENSA_21SM90_TMA_STORE_IM2COLES1J_S2G_S2G_EEEvvEEEEvNT_6ParamsE --------------------------
	.section	.text._ZN7cutlass13device_kernelINS_4conv6kernel13ConvUniversalINS1_16ConvProblemShapeILNS1_8OperatorE1ELi2EEENS1_10collective14CollectiveConvINS1_47MainloopSm100TmaUmmaWarpSpecializedImplicitGemmILS5_1ELi36ELi2ELi1ELi2EN4cute5tupleIJNSA_1CILi2EEENSC_ILi1EEESE_EEEEENSB_IJNSC_ILi128EEENSC_ILi64EEENSB_IJSI_EEEEEENS_12float_e4m3_tESL_NSA_8TiledMMAINSA_8MMA_AtomIJNSA_10MMA_TraitsINSA_25SM100_MMA_F8F6F4_2x1SM_SSEJSL_SL_fSH_SI_NSA_17integral_constantINSA_4UMMA5MajorELSS_0EEENSQ_ISS_LSS_1EEENSQ_INSR_7ScaleInELSV_0EEESW_EEEEEENSA_6LayoutINSB_IJSE_SE_SE_EEENSB_IJNSC_ILi0EEES11_S11_EEEEENSB_IJNSA_10UnderscoreES14_S14_EEEEENS7_6detail27Sm100ImplicitGemmTileTraitsINSA_25SM100_TMA_2SM_LOAD_IM2COLENSA_14ComposedLayoutINSA_7SwizzleILi2ELi4ELi3EEENSA_18smem_ptr_flag_bitsILi8EEENSZ_INSB_IJNSC_ILi8EEESI_EEENSB_IJSI_SE_EEEEEEEvEENS18_INSA_18SM100_TMA_2SM_LOADENS1A_INS1B_ILi1ELi4ELi3EEES1E_NSZ_INSB_IJNSC_ILi32EEES1F_EEENSB_IJSE_S1N_EEEEEEEvEEEENS_8epilogue10collective18CollectiveEpilogueINS1U_23Sm100TmaWarpSpecializedILi1ELi1ELi32ELb0ELb0EEEJNSB_IJSI_SI_SJ_EEENSB_IJNSZ_ISI_SE_EES20_EEESL_NSB_IJNSB_IJlllEEESE_S11_EEESL_S23_NS1U_6fusion15FusionCallbacksIS1Y_NS24_17LinearCombinationISL_fSL_fLNS_15FloatRoundStyleE2EEES1Z_S21_JEEENSA_5SM1004TMEM4LOAD26SM100_TMEM_LOAD_32dp32b32xENSA_20SM90_TMA_LOAD_IM2COLES1J_NSA_39AutoVectorizingCopyWithAssumedAlignmentILi128EEENSA_21SM90_TMA_STORE_IM2COLES1J_S2G_S2G_EEEvvEEEEvNT_6ParamsE,"ax",@progbits
	.align	128
.text._ZN7cutlass13device_kernelINS_4conv6kernel13ConvUniversalINS1_16ConvProblemShapeILNS1_8OperatorE1ELi2EEENS1_10collective14CollectiveConvINS1_47MainloopSm100TmaUmmaWarpSpecializedImplicitGemmILS5_1ELi36ELi2ELi1ELi2EN4cute5tupleIJNSA_1CILi2EEENSC_ILi1EEESE_EEEEENSB_IJNSC_ILi128EEENSC_ILi64EEENSB_IJSI_EEEEEENS_12float_e4m3_tESL_NSA_8TiledMMAINSA_8MMA_AtomIJNSA_10MMA_TraitsINSA_25SM100_MMA_F8F6F4_2x1SM_SSEJSL_SL_fSH_SI_NSA_17integral_constantINSA_4UMMA5MajorELSS_0EEENSQ_ISS_LSS_1EEENSQ_INSR_7ScaleInELSV_0EEESW_EEEEEENSA_6LayoutINSB_IJSE_SE_SE_EEENSB_IJNSC_ILi0EEES11_S11_EEEEENSB_IJNSA_10UnderscoreES14_S14_EEEEENS7_6detail27Sm100ImplicitGemmTileTraitsINSA_25SM100_TMA_2SM_LOAD_IM2COLENSA_14ComposedLayoutINSA_7SwizzleILi2ELi4ELi3EEENSA_18smem_ptr_flag_bitsILi8EEENSZ_INSB_IJNSC_ILi8EEESI_EEENSB_IJSI_SE_EEEEEEEvEENS18_INSA_18SM100_TMA_2SM_LOADENS1A_INS1B_ILi1ELi4ELi3EEES1E_NSZ_INSB_IJNSC_ILi32EEES1F_EEENSB_IJSE_S1N_EEEEEEEvEEEENS_8epilogue10collective18CollectiveEpilogueINS1U_23Sm100TmaWarpSpecializedILi1ELi1ELi32ELb0ELb0EEEJNSB_IJSI_SI_SJ_EEENSB_IJNSZ_ISI_SE_EES20_EEESL_NSB_IJNSB_IJlllEEESE_S11_EEESL_S23_NS1U_6fusion15FusionCallbacksIS1Y_NS24_17LinearCombinationISL_fSL_fLNS_15FloatRoundStyleE2EEES1Z_S21_JEEENSA_5SM1004TMEM4LOAD26SM100_TMEM_LOAD_32dp32b32xENSA_20SM90_TMA_LOAD_IM2COLES1J_NSA_39AutoVectorizingCopyWithAssumedAlignmentILi128EEENSA_21SM90_TMA_STORE_IM2COLES1J_S2G_S2G_EEEvvEEEEvNT_6ParamsE:
        .type           _ZN7cutlass13device_kernelINS_4conv6kernel13ConvUniversalINS1_16ConvProblemShapeILNS1_8OperatorE1ELi2EEENS1_10collective14CollectiveConvINS1_47MainloopSm100TmaUmmaWarpSpecializedImplicitGemmILS5_1ELi36ELi2ELi1ELi2EN4cute5tupleIJNSA_1CILi2EEENSC_ILi1EEESE_EEEEENSB_IJNSC_ILi128EEENSC_ILi64EEENSB_IJSI_EEEEEENS_12float_e4m3_tESL_NSA_8TiledMMAINSA_8MMA_AtomIJNSA_10MMA_TraitsINSA_25SM100_MMA_F8F6F4_2x1SM_SSEJSL_SL_fSH_SI_NSA_17integral_constantINSA_4UMMA5MajorELSS_0EEENSQ_ISS_LSS_1EEENSQ_INSR_7ScaleInELSV_0EEESW_EEEEEENSA_6LayoutINSB_IJSE_SE_SE_EEENSB_IJNSC_ILi0EEES11_S11_EEEEENSB_IJNSA_10UnderscoreES14_S14_EEEEENS7_6detail27Sm100ImplicitGemmTileTraitsINSA_25SM100_TMA_2SM_LOAD_IM2COLENSA_14ComposedLayoutINSA_7SwizzleILi2ELi4ELi3EEENSA_18smem_ptr_flag_bitsILi8EEENSZ_INSB_IJNSC_ILi8EEESI_EEENSB_IJSI_SE_EEEEEEEvEENS18_INSA_18SM100_TMA_2SM_LOADENS1A_INS1B_ILi1ELi4ELi3EEES1E_NSZ_INSB_IJNSC_ILi32EEES1F_EEENSB_IJSE_S1N_EEEEEEEvEEEENS_8epilogue10collective18CollectiveEpilogueINS1U_23Sm100TmaWarpSpecializedILi1ELi1ELi32ELb0ELb0EEEJNSB_IJSI_SI_SJ_EEENSB_IJNSZ_ISI_SE_EES20_EEESL_NSB_IJNSB_IJlllEEESE_S11_EEESL_S23_NS1U_6fusion15FusionCallbacksIS1Y_NS24_17LinearCombinationISL_fSL_fLNS_15FloatRoundStyleE2EEES1Z_S21_JEEENSA_5SM1004TMEM4LOAD26SM100_TMEM_LOAD_32dp32b32xENSA_20SM90_TMA_LOAD_IM2COLES1J_NSA_39AutoVectorizingCopyWithAssumedAlignmentILi128EEENSA_21SM90_TMA_STORE_IM2COLES1J_S2G_S2G_EEEvvEEEEvNT_6ParamsE,@function
        .size           _ZN7cutlass13device_kernelINS_4conv6kernel13ConvUniversalINS1_16ConvProblemShapeILNS1_8OperatorE1ELi2EEENS1_10collective14CollectiveConvINS1_47MainloopSm100TmaUmmaWarpSpecializedImplicitGemmILS5_1ELi36ELi2ELi1ELi2EN4cute5tupleIJNSA_1CILi2EEENSC_ILi1EEESE_EEEEENSB_IJNSC_ILi128EEENSC_ILi64EEENSB_IJSI_EEEEEENS_12float_e4m3_tESL_NSA_8TiledMMAINSA_8MMA_AtomIJNSA_10MMA_TraitsINSA_25SM100_MMA_F8F6F4_2x1SM_SSEJSL_SL_fSH_SI_NSA_17integral_constantINSA_4UMMA5MajorELSS_0EEENSQ_ISS_LSS_1EEENSQ_INSR_7ScaleInELSV_0EEESW_EEEEEENSA_6LayoutINSB_IJSE_SE_SE_EEENSB_IJNSC_ILi0EEES11_S11_EEEEENSB_IJNSA_10UnderscoreES14_S14_EEEEENS7_6detail27Sm100ImplicitGemmTileTraitsINSA_25SM100_TMA_2SM_LOAD_IM2COLENSA_14ComposedLayoutINSA_7SwizzleILi2ELi4ELi3EEENSA_18smem_ptr_flag_bitsILi8EEENSZ_INSB_IJNSC_ILi8EEESI_EEENSB_IJSI_SE_EEEEEEEvEENS18_INSA_18SM100_TMA_2SM_LOADENS1A_INS1B_ILi1ELi4ELi3EEES1E_NSZ_INSB_IJNSC_ILi32EEES1F_EEENSB_IJSE_S1N_EEEEEEEvEEEENS_8epilogue10collective18CollectiveEpilogueINS1U_23Sm100TmaWarpSpecializedILi1ELi1ELi32ELb0ELb0EEEJNSB_IJSI_SI_SJ_EEENSB_IJNSZ_ISI_SE_EES20_EEESL_NSB_IJNSB_IJlllEEESE_S11_EEESL_S23_NS1U_6fusion15FusionCallbacksIS1Y_NS24_17LinearCombinationISL_fSL_fLNS_15FloatRoundStyleE2EEES1Z_S21_JEEENSA_5SM1004TMEM4LOAD26SM100_TMEM_LOAD_32dp32b32xENSA_20SM90_TMA_LOAD_IM2COLES1J_NSA_39AutoVectorizingCopyWithAssumedAlignmentILi128EEENSA_21SM90_TMA_STORE_IM2COLES1J_S2G_S2G_EEEvvEEEEvNT_6ParamsE,(.L_x_236 - _ZN7cutlass13device_kernelINS_4conv6kernel13ConvUniversalINS1_16ConvProblemShapeILNS1_8OperatorE1ELi2EEENS1_10collective14CollectiveConvINS1_47MainloopSm100TmaUmmaWarpSpecializedImplicitGemmILS5_1ELi36ELi2ELi1ELi2EN4cute5tupleIJNSA_1CILi2EEENSC_ILi1EEESE_EEEEENSB_IJNSC_ILi128EEENSC_ILi64EEENSB_IJSI_EEEEEENS_12float_e4m3_tESL_NSA_8TiledMMAINSA_8MMA_AtomIJNSA_10MMA_TraitsINSA_25SM100_MMA_F8F6F4_2x1SM_SSEJSL_SL_fSH_SI_NSA_17integral_constantINSA_4UMMA5MajorELSS_0EEENSQ_ISS_LSS_1EEENSQ_INSR_7ScaleInELSV_0EEESW_EEEEEENSA_6LayoutINSB_IJSE_SE_SE_EEENSB_IJNSC_ILi0EEES11_S11_EEEEENSB_IJNSA_10UnderscoreES14_S14_EEEEENS7_6detail27Sm100ImplicitGemmTileTraitsINSA_25SM100_TMA_2SM_LOAD_IM2COLENSA_14ComposedLayoutINSA_7SwizzleILi2ELi4ELi3EEENSA_18smem_ptr_flag_bitsILi8EEENSZ_INSB_IJNSC_ILi8EEESI_EEENSB_IJSI_SE_EEEEEEEvEENS18_INSA_18SM100_TMA_2SM_LOADENS1A_INS1B_ILi1ELi4ELi3EEES1E_NSZ_INSB_IJNSC_ILi32EEES1F_EEENSB_IJSE_S1N_EEEEEEEvEEEENS_8epilogue10collective18CollectiveEpilogueINS1U_23Sm100TmaWarpSpecializedILi1ELi1ELi32ELb0ELb0EEEJNSB_IJSI_SI_SJ_EEENSB_IJNSZ_ISI_SE_EES20_EEESL_NSB_IJNSB_IJlllEEESE_S11_EEESL_S23_NS1U_6fusion15FusionCallbacksIS1Y_NS24_17LinearCombinationISL_fSL_fLNS_15FloatRoundStyleE2EEES1Z_S21_JEEENSA_5SM1004TMEM4LOAD26SM100_TMEM_LOAD_32dp32b32xENSA_20SM90_TMA_LOAD_IM2COLES1J_NSA_39AutoVectorizingCopyWithAssumedAlignmentILi128EEENSA_21SM90_TMA_STORE_IM2COLES1J_S2G_S2G_EEEvvEEEEvNT_6ParamsE)
        .other          _ZN7cutlass13device_kernelINS_4conv6kernel13ConvUniversalINS1_16ConvProblemShapeILNS1_8OperatorE1ELi2EEENS1_10collective14CollectiveConvINS1_47MainloopSm100TmaUmmaWarpSpecializedImplicitGemmILS5_1ELi36ELi2ELi1ELi2EN4cute5tupleIJNSA_1CILi2EEENSC_ILi1EEESE_EEEEENSB_IJNSC_ILi128EEENSC_ILi64EEENSB_IJSI_EEEEEENS_12float_e4m3_tESL_NSA_8TiledMMAINSA_8MMA_AtomIJNSA_10MMA_TraitsINSA_25SM100_MMA_F8F6F4_2x1SM_SSEJSL_SL_fSH_SI_NSA_17integral_constantINSA_4UMMA5MajorELSS_0EEENSQ_ISS_LSS_1EEENSQ_INSR_7ScaleInELSV_0EEESW_EEEEEENSA_6LayoutINSB_IJSE_SE_SE_EEENSB_IJNSC_ILi0EEES11_S11_EEEEENSB_IJNSA_10UnderscoreES14_S14_EEEEENS7_6detail27Sm100ImplicitGemmTileTraitsINSA_25SM100_TMA_2SM_LOAD_IM2COLENSA_14ComposedLayoutINSA_7SwizzleILi2ELi4ELi3EEENSA_18smem_ptr_flag_bitsILi8EEENSZ_INSB_IJNSC_ILi8EEESI_EEENSB_IJSI_SE_EEEEEEEvEENS18_INSA_18SM100_TMA_2SM_LOADENS1A_INS1B_ILi1ELi4ELi3EEES1E_NSZ_INSB_IJNSC_ILi32EEES1F_EEENSB_IJSE_S1N_EEEEEEEvEEEENS_8epilogue10collective18CollectiveEpilogueINS1U_23Sm100TmaWarpSpecializedILi1ELi1ELi32ELb0ELb0EEEJNSB_IJSI_SI_SJ_EEENSB_IJNSZ_ISI_SE_EES20_EEESL_NSB_IJNSB_IJlllEEESE_S11_EEESL_S23_NS1U_6fusion15FusionCallbacksIS1Y_NS24_17LinearCombinationISL_fSL_fLNS_15FloatRoundStyleE2EEES1Z_S21_JEEENSA_5SM1004TMEM4LOAD26SM100_TMEM_LOAD_32dp32b32xENSA_20SM90_TMA_LOAD_IM2COLES1J_NSA_39AutoVectorizingCopyWithAssumedAlignmentILi128EEENSA_21SM90_TMA_STORE_IM2COLES1J_S2G_S2G_EEEvvEEEEvNT_6ParamsE,@"STO_CUDA_ENTRY STV_DEFAULT"
_ZN7cutlass13device_kernelINS_4conv6kernel13ConvUniversalINS1_16ConvProblemShapeILNS1_8OperatorE1ELi2EEENS1_10collective14CollectiveConvINS1_47MainloopSm100TmaUmmaWarpSpecializedImplicitGemmILS5_1ELi36ELi2ELi1ELi2EN4cute5tupleIJNSA_1CILi2EEENSC_ILi1EEESE_EEEEENSB_IJNSC_ILi128EEENSC_ILi64EEENSB_IJSI_EEEEEENS_12float_e4m3_tESL_NSA_8TiledMMAINSA_8MMA_AtomIJNSA_10MMA_TraitsINSA_25SM100_MMA_F8F6F4_2x1SM_SSEJSL_SL_fSH_SI_NSA_17integral_constantINSA_4UMMA5MajorELSS_0EEENSQ_ISS_LSS_1EEENSQ_INSR_7ScaleInELSV_0EEESW_EEEEEENSA_6LayoutINSB_IJSE_SE_SE_EEENSB_IJNSC_ILi0EEES11_S11_EEEEENSB_IJNSA_10UnderscoreES14_S14_EEEEENS7_6detail27Sm100ImplicitGemmTileTraitsINSA_25SM100_TMA_2SM_LOAD_IM2COLENSA_14ComposedLayoutINSA_7SwizzleILi2ELi4ELi3EEENSA_18smem_ptr_flag_bitsILi8EEENSZ_INSB_IJNSC_ILi8EEESI_EEENSB_IJSI_SE_EEEEEEEvEENS18_INSA_18SM100_TMA_2SM_LOADENS1A_INS1B_ILi1ELi4ELi3EEES1E_NSZ_INSB_IJNSC_ILi32EEES1F_EEENSB_IJSE_S1N_EEEEEEEvEEEENS_8epilogue10collective18CollectiveEpilogueINS1U_23Sm100TmaWarpSpecializedILi1ELi1ELi32ELb0ELb0EEEJNSB_IJSI_SI_SJ_EEENSB_IJNSZ_ISI_SE_EES20_EEESL_NSB_IJNSB_IJlllEEESE_S11_EEESL_S23_NS1U_6fusion15FusionCallbacksIS1Y_NS24_17LinearCombinationISL_fSL_fLNS_15FloatRoundStyleE2EEES1Z_S21_JEEENSA_5SM1004TMEM4LOAD26SM100_TMEM_LOAD_32dp32b32xENSA_20SM90_TMA_LOAD_IM2COLES1J_NSA_39AutoVectorizingCopyWithAssumedAlignmentILi128EEENSA_21SM90_TMA_STORE_IM2COLES1J_S2G_S2G_EEEvvEEEEvNT_6ParamsE:
[----:B------:R-:W1:Y:S01]  /*0000*/  LDC R1, c[0x0][0x37c] ;  /* 0x0000df00ff017b82 */ /* 0x000e620000000800 */
[----:B------:R-:W2:Y:S01]  /*0010*/  S2R R69, SR_TID.X ;  /* 0x0000000000457919 */ /* 0x000ea20000002100 */
[----:B------:R-:W3:Y:S06]  /*0020*/  LDCU.64 UR8, c[0x0][0x890] ;  /* 0x00011200ff0877ac */ /* 0x000eec0008000a00 */
[----:B------:R-:W4:Y:S01]  /*0030*/  S2UR UR4, SR_CgaCtaId ;  /* 0x00000000000479c3 */ /* 0x000f220000008800 */
[----:B-1----:R-:W-:Y:S01]  /*0040*/  VIADD R1, R1, 0xfffffff8 ;  /* 0xfffffff801017836 */ /* 0x002fe20000000000 */
[----:B------:R-:W-:-:S02]  /*0050*/  PRMT R79, RZ, 0x7610, R79 ;  /* 0x00007610ff4f7816 */ /* 0x000fc4000000004f */
[----:B------:R-:W-:Y:S02]  /*0060*/  ELECT P1, URZ, PT ;  /* 0x0000000000ff782f */ /* 0x000fe40003820000 */
[----:B------:R-:W-:Y:S01]  /*0070*/  R2UR UR43, R1 ;  /* 0x00000000012b72ca */ /* 0x000fe200000e0000 */
[----:B---3--:R-:W-:-:S04]  /*0080*/  UISETP.NE.U32.AND UP0, UPT, UR8, URZ, UPT ;  /* 0x000000ff0800728c */ /* 0x008fc8000bf05070 */
[----:B------:R-:W-:Y:S02]  /*0090*/  UISETP.NE.AND.EX UP0, UPT, UR9, URZ, UPT, UP0 ;  /* 0x000000ff0900728c */ /* 0x000fe4000bf05300 */
[----:B----4-:R-:W-:Y:S02]  /*00a0*/  ULOP3.LUT UR31, UR4, 0x1, URZ, 0xc0, !UPT ;  /* 0x00000001041f7892 */ /* 0x010fe4000f8ec0ff */
[----:B------:R-:W-:Y:S01]  /*00b0*/  ULOP3.LUT UR30, UR4, 0x1, URZ, 0x3c, !UPT ;  /* 0x00000001041e7892 */ /* 0x000fe2000f8e3cff */
[----:B--2---:R-:W-:-:S05]  /*00c0*/  SHF.R.U32.HI R80, RZ, 0x5, R69 ;  /* 0x00000005ff507819 */ /* 0x004fca0000011645 */
[----:B------:R-:W1:Y:S02]  /*00d0*/  SHFL.IDX PT, R0, R80, RZ, 0x1f ;  /* 0x00001fff50007589 */ /* 0x000e6400000e0000 */
[----:B-1----:R-:W-:Y:S01]  /*00e0*/  R2UR UR18, R0 ;  /* 0x00000000001272ca */ /* 0x002fe200000e0000 */
[----:B------:R-:W-:-:S14]  /*00f0*/  BRA.U UP0, `(.L_x_0) ;  /* 0x0000000100307547 */ /* 0x000fdc000b800000 */
[----:B------:R-:W1:Y:S02]  /*0100*/  LDCU.64 UR4, c[0x0][0x888] ;  /* 0x00011100ff0477ac */ /* 0x000e640008000a00 */
[----:B-1----:R-:W-:-:S04]  /*0110*/  UISETP.NE.U32.AND UP0, UPT, UR4, URZ, UPT ;  /* 0x000000ff0400728c */ /* 0x002fc8000bf05070 */
[----:B------:R-:W-:-:S09]  /*0120*/  UISETP.NE.AND.EX UP0, UPT, UR5, URZ, UPT, UP0 ;  /* 0x000000ff0500728c */ /* 0x000fd2000bf05300 */
[----:B------:R-:W-:Y:S05]  /*0130*/  BRA.U !UP0, `(.L_x_1) ;  /* 0x0000000108147547 */ /* 0x000fea000b800000 */
[----:B------:R-:W1:Y:S01]  /*0140*/  LDC.64 R2, c[0x0][0x888] ;  /* 0x00022200ff027b82 */ /* 0x000e620000000a00 */
[----:B------:R-:W1:Y:S02]  /*0150*/  LDCU.64 UR4, c[0x0][0x358] ;  /* 0x00006b00ff0477ac */ /* 0x000e640008000a00 */
[----:B-1----:R1:W5:Y:S01]  /*0160*/  LDG.E R39, desc[UR4][R2.64] ;  /* 0x0000000402277981 */ /* 0x002362000c1e1900 */
[----:B------:R-:W-:Y:S01]  /*0170*/  HFMA2 R79, -RZ, RZ, 0, 5.9604644775390625e-08 ;  /* 0x00000001ff4f7431 */ /* 0x000fe200000001ff */
[----:B------:R-:W-:Y:S05]  /*0180*/  BRA `(.L_x_0) ;  /* 0x00000000000c7947 */ /* 0x000fea0003800000 */
.L_x_1:
[----:B------:R-:W1:Y:S01]  /*0190*/  LDCU UR4, c[0x0][0x880] ;  /* 0x00011000ff0477ac */ /* 0x000e620008000800 */
[----:B------:R-:W-:Y:S01]  /*01a0*/  HFMA2 R79, -RZ, RZ, 0, 5.9604644775390625e-08 ;  /* 0x00000001ff4f7431 */ /* 0x000fe200000001ff */
[----:B-1----:R-:W-:-:S07]  /*01b0*/  MOV R39, UR4 ;  /* 0x0000000400277c02 */ /* 0x002fce0008000f00 */
.L_x_0:
[----:B------:R-:W2:Y:S02]  /*01c0*/  LDCU.64 UR4, c[0x0][0x8b0] ;  /* 0x00011600ff0477ac */ /* 0x000ea40008000a00 */
[----:B--2---:R-:W-:-:S04]  /*01d0*/  UISETP.NE.U32.AND UP0, UPT, UR4, URZ, UPT ;  /* 0x000000ff0400728c */ /* 0x004fc8000bf05070 */
[----:B------:R-:W-:-:S09]  /*01e0*/  UISETP.NE.AND.EX UP0, UPT, UR5, URZ, UPT, UP0 ;  /* 0x000000ff0500728c */ /* 0x000fd2000bf05300 */
[----:B------:R-:W-:Y:S05]  /*01f0*/  BRA.U UP0, `(.L_x_2) ;  /* 0x0000000100287547 */ /* 0x000fea000b800000 */
[----:B------:R-:W2:Y:S02]  /*0200*/  LDCU.64 UR4, c[0x0][0x8a8] ;  /* 0x00011500ff0477ac */ /* 0x000ea40008000a00 */
[----:B--2---:R-:W-:-:S04]  /*0210*/  UISETP.NE.U32.AND UP0, UPT, UR4, URZ, UPT ;  /* 0x000000ff0400728c */ /* 0x004fc8000bf05070 */
[----:B------:R-:W-:-:S09]  /*0220*/  UISETP.NE.AND.EX UP0, UPT, UR5, URZ, UPT, UP0 ;  /* 0x000000ff0500728c */ /* 0x000fd2000bf05300 */
[----:B------:R-:W-:Y:S05]  /*0230*/  BRA.U !UP0, `(.L_x_3) ;  /* 0x0000000108107547 */ /* 0x000fea000b800000 */
[----:B-1----:R-:W1:Y:S01]  /*0240*/  LDC.64 R2, c[0x0][0x8a8] ;  /* 0x00022a00ff027b82 */ /* 0x002e620000000a00 */
[----:B------:R-:W1:Y:S02]  /*0250*/  LDCU.64 UR4, c[0x0][0x358] ;  /* 0x00006b00ff0477ac */ /* 0x000e640008000a00 */
[----:B-1----:R2:W5:Y:S01]  /*0260*/  LDG.E R38, desc[UR4][R2.64] ;  /* 0x0000000402267981 */ /* 0x002562000c1e1900 */
[----:B------:R-:W-:Y:S05]  /*0270*/  BRA `(.L_x_2) ;  /* 0x0000000000087947 */ /* 0x000fea0003800000 */
.L_x_3:
[----:B------:R-:W2:Y:S02]  /*0280*/  LDCU UR4, c[0x0][0x8a0] ;  /* 0x00011400ff0477ac */ /* 0x000ea40008000800 */
[----:B--2---:R-:W-:Y:S02]  /*0290*/  MOV R38, UR4 ;  /* 0x0000000400267c02 */ /* 0x004fe40008000f00 */
.L_x_2:
[----:B------:R-:W-:Y:S01]  /*02a0*/  IMAD.U32 R0, RZ, RZ, UR18 ;  /* 0x00000012ff007e24 */ /* 0x000fe2000f8e00ff */
[----:B------:R-:W-:Y:S04]  /*02b0*/  BSSY.RECONVERGENT B0, `(.L_x_4) ;  /* 0x000000c000007945 */ /* 0x000fe80003800200 */
[C---:B------:R-:W-:Y:S02]  /*02c0*/  ISETP.NE.OR P2, PT, R0.reuse, 0x1, !P1 ;  /* 0x000000010000780c */ /* 0x040fe40004f45670 */
[----:B------:R-:W-:-:S11]  /*02d0*/  ISETP.NE.OR P0, PT, R0, 0x3, !P1 ;  /* 0x000000030000780c */ /* 0x000fd60004f05670 */
[----:B------:R-:W-:Y:S05]  /*02e0*/  @P2 BRA `(.L_x_5) ;  /* 0x0000000000202947 */ /* 0x000fea0003800000 */
[----:B------:R-:W3:Y:S02]  /*02f0*/  LDCU.64 UR4, c[0x0][0x348] ;  /* 0x00006900ff0477ac */ /* 0x000ee40008000a00 */
[----:B---3--:R-:W-:Y:S02]  /*0300*/  UIADD3 UR6, UP1, UPT, UR4, 0x80, URZ ;  /* 0x0000008004067890 */ /* 0x008fe4000ff3e0ff */
[----:B------:R-:W-:Y:S02]  /*0310*/  UIADD3 UR4, UP0, UPT, UR4, 0x180, URZ ;  /* 0x0000018004047890 */ /* 0x000fe4000ff1e0ff */
[----:B------:R-:W-:Y:S02]  /*0320*/  UIADD3.X UR7, UPT, UPT, URZ, UR5, URZ, UP1, !UPT ;  /* 0x00000005ff077290 */ /* 0x000fe40008ffe4ff */
[----:B------:R-:W-:-:S07]  /*0330*/  UIADD3.X UR5, UPT, UPT, URZ, UR5, URZ, UP0, !UPT ;  /* 0x00000005ff057290 */ /* 0x000fce00087fe4ff */
[----:B------:R3:W-:Y:S02]  /*0340*/  UTMACCTL.PF [UR6] ;  /* 0x00000000060079b9 */ /* 0x0007e40008040000 */
[----:B------:R3:W-:Y:S02]  /*0350*/  UTMACCTL.PF [UR4] ;  /* 0x00000000040079b9 */ /* 0x0007e40008040000 */
[----:B---3--:R-:W-:Y:S01]  /*0360*/  NOP ;  /* 0x0000000000007918 */ /* 0x008fe20000000000 */
.L_x_5:
[----:B------:R-:W-:Y:S05]  /*0370*/  BSYNC.RECONVERGENT B0 ;  /* 0x0000000000007941 */ /* 0x000fea0003800200 */
.L_x_4:
[----:B------:R-:W-:Y:S04]  /*0380*/  BSSY.RECONVERGENT B0, `(.L_x_6) ;  /* 0x000000a000007945 */ /* 0x000fe80003800200 */
        /* <DEDUP_REMOVED lines=9> */
.L_x_7:
[----:B------:R-:W-:Y:S05]  /*0420*/  BSYNC.RECONVERGENT B0 ;  /* 0x0000000000007941 */ /* 0x000fea0003800200 */
.L_x_6:
[----:B------:R-:W3:Y:S01]  /*0430*/  LDCU.64 UR4, c[0x0][0x888] ;  /* 0x00011100ff0477ac */ /* 0x000ee20008000a00 */
[----:B------:R-:W-:Y:S02]  /*0440*/  UISETP.EQ.U32.AND UP1, UPT, UR8, URZ, UPT ;  /* 0x000000ff0800728c */ /* 0x000fe4000bf22070 */
[----:B------:R-:W-:Y:S02]  /*0450*/  UPLOP3.LUT UP3, UPT, UPT, UPT, UPT, 0x80, 0x8 ;  /* 0x000000000008789c */ /* 0x000fe40003f6f070 */
[----:B---3--:R-:W-:-:S04]  /*0460*/  UISETP.NE.U32.AND UP0, UPT, UR4, URZ, UPT ;  /* 0x000000ff0400728c */ /* 0x008fc8000bf05070 */
[----:B------:R-:W-:-:S04]  /*0470*/  UISETP.NE.AND.EX UP2, UPT, UR5, URZ, UPT, UP0 ;  /* 0x000000ff0500728c */ /* 0x000fc8000bf45300 */
[----:B------:R-:W-:-:S04]  /*0480*/  UISETP.EQ.OR.EX UP4, UPT, UR9, URZ, !UP2, UP1 ;  /* 0x000000ff0900728c */ /* 0x000fc8000d782710 */
[----:B------:R-:W-:-:S06]  /*0490*/  UP2UR UR4, UPR, URZ, 0x10 ;  /* 0x00000010ff047883 */ /* 0x000fcc0008000000 */
[----:B------:R-:W-:Y:S01]  /*04a0*/  MOV R84, UR4 ;  /* 0x0000000400547c02 */ /* 0x000fe20008000f00 */
[----:B------:R-:W-:Y:S06]  /*04b0*/  BRA.U !UP4, `(.L_x_8) ;  /* 0x000000010c207547 */ /* 0x000fec000b800000 */
[----:B------:R-:W-:Y:S01]  /*04c0*/  UISETP.NE.U32.AND UP1, UPT, UR8, URZ, UPT ;  /* 0x000000ff0800728c */ /* 0x000fe2000bf25070 */
[----:B-----5:R-:W-:Y:S01]  /*04d0*/  FSETP.NEU.AND P0, PT, R39, RZ, PT ;  /* 0x000000ff2700720b */ /* 0x020fe20003f0d000 */
[----:B------:R-:W-:Y:S02]  /*04e0*/  USEL UR4, URZ, 0xffffffff, UP2 ;  /* 0xffffffffff047887 */ /* 0x000fe40009000000 */
[----:B------:R-:W-:-:S10]  /*04f0*/  UISETP.NE.AND.EX UP1, UPT, UR9, URZ, UPT, UP1 ;  /* 0x000000ff0900728c */ /* 0x000fd4000bf25310 */
[----:B------:R-:W-:Y:S01]  /*0500*/  VOTEU.ANY UP0, P0 ;  /* 0x0000000000ff7886 */ /* 0x000fe20000000100 */
[----:B------:R-:W-:-:S04]  /*0510*/  @!UP1 USEL UR4, URZ, 0xffffffff, UP0 ;  /* 0xffffffffff049887 */ /* 0x000fc80008000000 */
[----:B------:R-:W-:-:S04]  /*0520*/  ULOP3.LUT UR4, UR4, 0x1, URZ, 0xc0, !UPT ;  /* 0x0000000104047892 */ /* 0x000fc8000f8ec0ff */
[----:B------:R-:W-:-:S11]  /*0530*/  UISETP.NE.U32.AND UP3, UPT, UR4, 0x1, UPT ;  /* 0x000000010400788c */ /* 0x000fd6000bf65070 */
.L_x_8:
[----:B------:R-:W3:Y:S01]  /*0540*/  SHFL.IDX PT, R0, R80, RZ, 0x1f ;  /* 0x00001fff50007589 */ /* 0x000ee200000e0000 */
[----:B------:R-:W-:Y:S02]  /*0550*/  UISETP.NE.AND UP5, UPT, UR18, 0x2, UPT ;  /* 0x000000021200788c */ /* 0x000fe4000bfa5270 */
[----:B------:R-:W-:Y:S02]  /*0560*/  UISETP.NE.AND UP0, UPT, UR18, 0x2, UPT ;  /* 0x000000021200788c */ /* 0x000fe4000bf05270 */
[----:B------:R-:W-:Y:S02]  /*0570*/  UISETP.NE.OR UP1, UPT, UR31, URZ, UP5 ;  /* 0x000000ff1f00728c */ /* 0x000fe4000af25670 */
[----:B------:R-:W-:-:S04]  /*0580*/  USEL UR38, URZ, 0x1, UP0 ;  /* 0x00000001ff267887 */ /* 0x000fc80008000000 */
[----:B------:R-:W-:Y:S02]  /*0590*/  PLOP3.LUT P3, PT, P1, PT, UP1, 0xae, 0xea ;  /* 0x0000000000ea781c */ /* 0x000fe40000f6f51e */
[----:B---3--:R-:W-:-:S13]  /*05a0*/  ISETP.NE.AND P0, PT, R0, RZ, PT ;  /* 0x000000ff0000720c */ /* 0x008fda0003f05270 */
[----:B------:R-:W-:Y:S05]  /*05b0*/  @P0 BRA `(.L_x_9) ;  /* 0x0000000400540947 */ /* 0x000fea0003800000 */
[----:B------:R-:W-:Y:S01]  /*05c0*/  ELECT P0, URZ, PT ;  /* 0x0000000000ff782f */ /* 0x000fe20003800000 */
[----:B------:R-:W-:-:S12]  /*05d0*/  BSSY.RECONVERGENT B0, `(.L_x_9) ;  /* 0x0000053000007945 */ /* 0x000fd80003800200 */
[----:B------:R-:W-:Y:S05]  /*05e0*/  @!P0 BRA `(.L_x_10) ;  /* 0x0000000400448947 */ /* 0x000fea0003800000 */
[----:B------:R-:W3:Y:S01]  /*05f0*/  S2UR UR5, SR_CgaCtaId ;  /* 0x00000000000579c3 */ /* 0x000ee20000008800 */
[----:B------:R-:W-:Y:S01]  /*0600*/  UMOV UR4, 0x400 ;  /* 0x0000040000047882 */ /* 0x000fe20000000000 */
[----:B------:R-:W-:Y:S02]  /*0610*/  UMOV UR6, 0x1 ;  /* 0x0000000100067882 */ /* 0x000fe40000000000 */
[----:B------:R-:W-:-:S04]  /*0620*/  UIADD3 UR6, UPT, UPT, -UR6, 0x100000, URZ ;  /* 0x0010000006067890 */ /* 0x000fc8000fffe1ff */
[----:B------:R-:W-:Y:S02]  /*0630*/  USHF.L.U32 UR7, UR6, 0xb, URZ ;  /* 0x0000000b06077899 */ /* 0x000fe400080006ff */
[----:B------:R-:W-:Y:S02]  /*0640*/  USHF.L.U32 UR6, UR6, 0x1, URZ ;  /* 0x0000000106067899 */ /* 0x000fe400080006ff */
[----:B---3--:R-:W-:Y:S01]  /*0650*/  ULEA UR4, UR5, UR4, 0x18 ;  /* 0x0000000405047291 */ /* 0x008fe2000f8ec0ff */
[----:B------:R-:W3:Y:S11]  /*0660*/  FENCE.VIEW.ASYNC.S ;  /* 0x00000000000073c6 */ /* 0x000ef60000000000 */
[----:B---3--:R3:W4:Y:S01]  /*0670*/  SYNCS.EXCH.64 URZ, [UR4], UR6 ;  /* 0x0000000604ff75b2 */ /* 0x0087220008000100 */
[----:B------:R3:W1:Y:S01]  /*0680*/  SYNCS.EXCH.64 URZ, [UR4+0x120], UR6 ;  /* 0x0001200604ff75b2 */ /* 0x0006620008000100 */
        /* <DEDUP_REMOVED lines=69> */
[----:B------:R3:W1:Y:S02]  /*0ae0*/  SYNCS.EXCH.64 URZ, [UR4+0x238], UR6 ;  /* 0x0002380604ff75b2 */ /* 0x0006640008000100 */
[----:B---34-:R-:W-:Y:S01]  /*0af0*/  NOP ;  /* 0x0000000000007918 */ /* 0x018fe20000000000 */
.L_x_10:
[----:B------:R-:W-:Y:S05]  /*0b00*/  BSYNC.RECONVERGENT B0 ;  /* 0x0000000000007941 */ /* 0x000fea0003800200 */
.L_x_9:
[----:B------:R-:W3:Y:S01]  /*0b10*/  SHFL.IDX PT, R0, R80, RZ, 0x1f ;  /* 0x00001fff50007589 */ /* 0x000ee200000e0000 */
[----:B------:R-:W-:Y:S01]  /*0b20*/  NOP ;  /* 0x0000000000007918 */ /* 0x000fe20000000000 */
[----:B---3--:R-:W-:-:S13]  /*0b30*/  ISETP.NE.AND P0, PT, R0, 0x1, PT ;  /* 0x000000010000780c */ /* 0x008fda0003f05270 */
[----:B------:R-:W-:Y:S05]  /*0b40*/  @P0 BRA `(.L_x_11) ;  /* 0x0000000000400947 */ /* 0x000fea0003800000 */
[----:B------:R-:W3:Y:S01]  /*0b50*/  S2UR UR5, SR_CgaCtaId ;  /* 0x00000000000579c3 */ /* 0x000ee20000008800 */
[----:B------:R-:W-:Y:S01]  /*0b60*/  UMOV UR4, 0x400 ;  /* 0x0000040000047882 */ /* 0x000fe20000000000 */
[----:B------:R-:W-:Y:S01]  /*0b70*/  UMOV UR8, 0x20 ;  /* 0x0000002000087882 */ /* 0x000fe20000000000 */
[----:B------:R-:W-:Y:S01]  /*0b80*/  UMOV UR6, 0x80 ;  /* 0x0000008000067882 */ /* 0x000fe20000000000 */
[----:B------:R-:W-:-:S04]  /*0b90*/  UIADD3 UR8, UPT, UPT, -UR8, 0x100000, URZ ;  /* 0x0010000008087890 */ /* 0x000fc8000fffe1ff */
[----:B------:R-:W-:Y:S02]  /*0ba0*/  USHF.L.U32 UR9, UR8, 0xb, URZ ;  /* 0x0000000b08097899 */ /* 0x000fe400080006ff */
[----:B------:R-:W-:Y:S02]  /*0bb0*/  USHF.L.U32 UR8, UR8, 0x1, URZ ;  /* 0x0000000108087899 */ /* 0x000fe400080006ff */
[----:B------:R-:W-:-:S04]  /*0bc0*/  UIADD3 UR6, UPT, UPT, -UR6, 0x100000, URZ ;  /* 0x0010000006067890 */ /* 0x000fc8000fffe1ff */
[----:B------:R-:W-:Y:S02]  /*0bd0*/  USHF.L.U32 UR7, UR6, 0xb, URZ ;  /* 0x0000000b06077899 */ /* 0x000fe400080006ff */
[----:B------:R-:W-:Y:S01]  /*0be0*/  USHF.L.U32 UR6, UR6, 0x1, URZ ;  /* 0x0000000106067899 */ /* 0x000fe200080006ff */
[----:B------:R-:W-:Y:S01]  /*0bf0*/  ELECT P0, URZ, PT ;  /* 0x0000000000ff782f */ /* 0x000fe20003800000 */
[----:B---3--:R-:W-:Y:S01]  /*0c00*/  ULEA UR4, UR5, UR4, 0x18 ;  /* 0x0000000405047291 */ /* 0x008fe2000f8ec0ff */
[----:B------:R-:W3:Y:S11]  /*0c10*/  FENCE.VIEW.ASYNC.S ;  /* 0x00000000000073c6 */ /* 0x000ef60000000000 */
[----:B---3--:R3:W4:Y:S01]  /*0c20*/  SYNCS.EXCH.64 URZ, [UR4+0x240], UR8 ;  /* 0x0002400804ff75b2 */ /* 0x0087220008000100 */
[----:B------:R3:W1:Y:S01]  /*0c30*/  SYNCS.EXCH.64 URZ, [UR4+0x248], UR6 ;  /* 0x0002480604ff75b2 */ /* 0x0006620008000100 */
[----:B------:R-:W-:Y:S01]  /*0c40*/  NOP ;  /* 0x0000000000007918 */ /* 0x000fe20000000000 */
.L_x_11:
[----:B------:R-:W2:Y:S01]  /*0c50*/  SHFL.IDX PT, R0, R80, RZ, 0x1f ;  /* 0x00001fff50007589 */ /* 0x000ea200000e0000 */
[----:B------:R-:W-:Y:S01]  /*0c60*/  NOP ;  /* 0x0000000000007918 */ /* 0x000fe20000000000 */
[----:B--2---:R-:W-:-:S13]  /*0c70*/  ISETP.NE.AND P0, PT, R0, 0x3, PT ;  /* 0x000000030000780c */ /* 0x004fda0003f05270 */
[----:B------:R-:W-:Y:S05]  /*0c80*/  @P0 BRA `(.L_x_12) ;  /* 0x0000000000300947 */ /* 0x000fea0003800000 */
[----:B------:R-:W2:Y:S01]  /*0c90*/  S2UR UR5, SR_CgaCtaId ;  /* 0x00000000000579c3 */ /* 0x000ea20000008800 */
[----:B---3--:R-:W-:Y:S01]  /*0ca0*/  UMOV UR4, 0x400 ;  /* 0x0000040000047882 */ /* 0x008fe20000000000 */
[----:B------:R-:W-:Y:S01]  /*0cb0*/  UMOV UR6, 0x20 ;  /* 0x0000002000067882 */ /* 0x000fe20000000000 */
[----:B------:R-:W-:Y:S01]  /*0cc0*/  ELECT P0, URZ, PT ;  /* 0x0000000000ff782f */ /* 0x000fe20003800000 */
[----:B------:R-:W-:-:S04]  /*0cd0*/  UIADD3 UR6, UPT, UPT, -UR6, 0x100000, URZ ;  /* 0x0010000006067890 */ /* 0x000fc8000fffe1ff */
[----:B------:R-:W-:Y:S02]  /*0ce0*/  USHF.L.U32 UR7, UR6, 0xb, URZ ;  /* 0x0000000b06077899 */ /* 0x000fe400080006ff */
[----:B------:R-:W-:Y:S02]  /*0cf0*/  USHF.L.U32 UR6, UR6, 0x1, URZ ;  /* 0x0000000106067899 */ /* 0x000fe400080006ff */
[----:B--2---:R-:W-:Y:S01]  /*0d00*/  ULEA UR4, UR5, UR4, 0x18 ;  /* 0x0000000405047291 */ /* 0x004fe2000f8ec0ff */
[----:B------:R-:W2:Y:S11]  /*0d10*/  FENCE.VIEW.ASYNC.S ;  /* 0x00000000000073c6 */ /* 0x000eb60000000000 */
[----:B--2---:R2:W3:Y:S01]  /*0d20*/  SYNCS.EXCH.64 URZ, [UR4+0x250], UR6 ;  /* 0x0002500604ff75b2 */ /* 0x0044e20008000100 */
[----:B------:R2:W1:Y:S01]  /*0d30*/  SYNCS.EXCH.64 URZ, [UR4+0x258], UR6 ;  /* 0x0002580604ff75b2 */ /* 0x0004620008000100 */
[----:B------:R-:W-:Y:S01]  /*0d40*/  NOP ;  /* 0x0000000000007918 */ /* 0x000fe20000000000 */
.L_x_12:
[----:B------:R-:W4:Y:S01]  /*0d50*/  SHFL.IDX PT, R0, R80, RZ, 0x1f ;  /* 0x00001fff50007589 */ /* 0x000f2200000e0000 */
[----:B------:R-:W-:Y:S01]  /*0d60*/  NOP ;  /* 0x0000000000007918 */ /* 0x000fe20000000000 */
[----:B----4-:R-:W-:-:S13]  /*0d70*/  ISETP.NE.AND P0, PT, R0, 0x4, PT ;  /* 0x000000040000780c */ /* 0x010fda0003f05270 */
[----:B------:R-:W-:Y:S05]  /*0d80*/  @P0 BRA `(.L_x_13) ;  /* 0x0000000000440947 */ /* 0x000fea0003800000 */
[----:B------:R-:W4:Y:S01]  /*0d90*/  S2UR UR5, SR_CgaCtaId ;  /* 0x00000000000579c3 */ /* 0x000f220000008800 */
[----:B--23--:R-:W-:Y:S01]  /*0da0*/  UMOV UR4, 0x1e0 ;  /* 0x000001e000047882 */ /* 0x00cfe20000000000 */
[----:B------:R-:W-:Y:S01]  /*0db0*/  UMOV UR6, 0x400 ;  /* 0x0000040000067882 */ /* 0x000fe20000000000 */
[----:B------:R-:W-:Y:S01]  /*0dc0*/  USEL UR4, UR4, 0x1a0, UP3 ;  /* 0x000001a004047887 */ /* 0x000fe20009800000 */
[----:B------:R-:W-:Y:S01]  /*0dd0*/  UMOV UR8, 0x1 ;  /* 0x0000000100087882 */ /* 0x000fe20000000000 */
[----:B------:R-:W-:Y:S01]  /*0de0*/  ELECT P0, URZ, PT ;  /* 0x0000000000ff782f */ /* 0x000fe20003800000 */
[----:B------:R-:W-:-:S04]  /*0df0*/  UIADD3 UR8, UPT, UPT, -UR8, 0x100000, URZ ;  /* 0x0010000008087890 */ /* 0x000fc8000fffe1ff */
[----:B------:R-:W-:Y:S02]  /*0e00*/  USHF.L.U32 UR9, UR8, 0xb, URZ ;  /* 0x0000000b08097899 */ /* 0x000fe400080006ff */
[----:B------:R-:W-:Y:S02]  /*0e10*/  USHF.L.U32 UR8, UR8, 0x1, URZ ;  /* 0x0000000108087899 */ /* 0x000fe400080006ff */
[----:B----4-:R-:W-:Y:S02]  /*0e20*/  ULEA UR6, UR5, UR6, 0x18 ;  /* 0x0000000605067291 */ /* 0x010fe4000f8ec0ff */
[----:B------:R-:W-:-:S04]  /*0e30*/  UIADD3 UR4, UPT, UPT, -UR4, 0x100000, URZ ;  /* 0x0010000004047890 */ /* 0x000fc8000fffe1ff */
[----:B------:R-:W-:Y:S02]  /*0e40*/  USHF.L.U32 UR5, UR4, 0xb, URZ ;  /* 0x0000000b04057899 */ /* 0x000fe400080006ff */
[----:B------:R-:W-:Y:S01]  /*0e50*/  USHF.L.U32 UR4, UR4, 0x1, URZ ;  /* 0x0000000104047899 */ /* 0x000fe200080006ff */
[----:B------:R-:W2:Y:S03]  /*0e60*/  FENCE.VIEW.ASYNC.S ;  /* 0x00000000000073c6 */ /* 0x000ea60000000000 */
[----:B--2---:R4:W2:Y:S08]  /*0e70*/  SYNCS.EXCH.64 URZ, [UR6+0x260], UR8 ;  /* 0x0002600806ff75b2 */ /* 0x0048b00008000100 */
[----:B------:R4:W3:Y:S02]  /*0e80*/  SYNCS.EXCH.64 URZ, [UR6+0x268], UR4 ;  /* 0x0002680406ff75b2 */ /* 0x0008e40008000100 */
[----:B----4-:R-:W-:Y:S01]  /*0e90*/  NOP ;  /* 0x0000000000007918 */ /* 0x010fe20000000000 */
.L_x_13:
[----:B------:R-:W4:Y:S01]  /*0ea0*/  SHFL.IDX PT, R0, R80, RZ, 0x1f ;  /* 0x00001fff50007589 */ /* 0x000f2200000e0000 */
[----:B------:R-:W-:Y:S01]  /*0eb0*/  ISETP.NE.OR P1, PT, RZ, UR18, !P1 ;  /* 0x00000012ff007c0c */ /* 0x000fe2000cf25670 */
[----:B------:R-:W-:Y:S01]  /*0ec0*/  NOP ;  /* 0x0000000000007918 */ /* 0x000fe20000000000 */
[----:B----4-:R-:W-:-:S13]  /*0ed0*/  ISETP.NE.AND P0, PT, R0, 0x5, PT ;  /* 0x000000050000780c */ /* 0x010fda0003f05270 */
[----:B------:R-:W-:Y:S05]  /*0ee0*/  @P0 BRA `(.L_x_14) ;  /* 0x0000000000480947 */ /* 0x000fea0003800000 */
[----:B------:R-:W4:Y:S01]  /*0ef0*/  S2UR UR5, SR_CgaCtaId ;  /* 0x00000000000579c3 */ /* 0x000f220000008800 */
[----:B--23--:R-:W-:Y:S01]  /*0f00*/  UMOV UR4, 0x400 ;  /* 0x0000040000047882 */ /* 0x00cfe20000000000 */
        /* <DEDUP_REMOVED lines=9> */
[----:B----4-:R-:W-:Y:S01]  /*0fa0*/  ULEA UR4, UR5, UR4, 0x18 ;  /* 0x0000000405047291 */ /* 0x010fe2000f8ec0ff */
[----:B------:R-:W2:Y:S11]  /*0fb0*/  FENCE.VIEW.ASYNC.S ;  /* 0x00000000000073c6 */ /* 0x000eb60000000000 */
[----:B--2---:R4:W2:Y:S01]  /*0fc0*/  SYNCS.EXCH.64 URZ, [UR4+0x270], UR6 ;  /* 0x0002700604ff75b2 */ /* 0x0048a20008000100 */
[----:B------:R4:W3:Y:S01]  /*0fd0*/  SYNCS.EXCH.64 URZ, [UR4+0x280], UR8 ;  /* 0x0002800804ff75b2 */ /* 0x0008e20008000100 */
[----:B------:R4:W1:Y:S01]  /*0fe0*/  SYNCS.EXCH.64 URZ, [UR4+0x278], UR6 ;  /* 0x0002780604ff75b2 */ /* 0x0008620008000100 */
[----:B------:R4:W1:Y:S02]  /*0ff0*/  SYNCS.EXCH.64 URZ, [UR4+0x288], UR8 ;  /* 0x0002880804ff75b2 */ /* 0x0008640008000100 */
[----:B----4-:R-:W-:Y:S01]  /*1000*/  NOP ;  /* 0x0000000000007918 */ /* 0x010fe20000000000 */
.L_x_14:
[----:B--23--:R-:W2:Y:S01]  /*1010*/  S2UR UR7, SR_CgaCtaId ;  /* 0x00000000000779c3 */ /* 0x00cea20000008800 */
[----:B------:R-:W-:Y:S01]  /*1020*/  VOTEU.ALL UP0, P1 ;  /* 0x0000000000ff7886 */ /* 0x000fe20000800000 */
[----:B------:R-:W-:Y:S01]  /*1030*/  UMOV UR4, 0x20 ;  /* 0x0000002000047882 */ /* 0x000fe20000000000 */
[----:B------:R-:W-:Y:S01]  /*1040*/  NOP ;  /* 0x0000000000007918 */ /* 0x000fe20000000000 */
[----:B-1----:R-:W-:Y:S01]  /*1050*/  LOP3.LUT R3, R69, 0x1f, RZ, 0xc0, !PT ;  /* 0x0000001f45037812 */ /* 0x002fe200078ec0ff */
[----:B------:R-:W-:Y:S01]  /*1060*/  UISETP.NE.AND UP4, UPT, UR18, URZ, UPT ;  /* 0x000000ff1200728c */ /* 0x000fe2000bf85270 */
[----:B------:R-:W-:Y:S01]  /*1070*/  @!UP0 UMOV UR6, 0x400 ;  /* 0x0000040000068882 */ /* 0x000fe20000000000 */
[----:B------:R-:W-:-:S04]  /*1080*/  @!UP0 UIADD3 UR4, UPT, UPT, -UR4, 0x100000, URZ ;  /* 0x0010000004048890 */ /* 0x000fc8000fffe1ff */
[----:B------:R-:W-:Y:S02]  /*1090*/  @!UP0 USHF.L.U32 UR5, UR4, 0xb, URZ ;  /* 0x0000000b04058899 */ /* 0x000fe400080006ff */
[----:B------:R-:W-:Y:S02]  /*10a0*/  @!UP0 USHF.L.U32 UR4, UR4, 0x1, URZ ;  /* 0x0000000104048899 */ /* 0x000fe400080006ff */
[----:B--2---:R-:W-:Y:S01]  /*10b0*/  @!UP0 ULEA UR6, UR7, UR6, 0x18 ;  /* 0x0000000607068291 */ /* 0x004fe2000f8ec0ff */
[----:B------:R-:W1:Y:S01]  /*10c0*/  LDCU UR7, c[0x0][0x36c] ;  /* 0x00006d80ff0777ac */ /* 0x000e620008000800 */
[----:B------:R-:W-:Y:S01]  /*10d0*/  VOTEU.ALL UP0, P1 ;  /* 0x0000000000ff7886 */ /* 0x000fe20000800000 */
[----:B------:R-:W2:Y:S09]  /*10e0*/  FENCE.VIEW.ASYNC.S ;  /* 0x00000000000073c6 */ /* 0x000eb20000000000 */
[----:B--2---:R2:W3:Y:S01]  /*10f0*/  @!UP0 SYNCS.EXCH.64 URZ, [UR6+0x290], UR4 ;  /* 0x0002900406ff85b2 */ /* 0x0044e20008000100 */
[----:B-1----:R-:W-:-:S09]  /*1100*/  UISETP.EQ.U32.AND UP6, UPT, UR7, 0x1, UPT ;  /* 0x000000010700788c */ /* 0x002fd2000bfc2070 */
[----:B--2---:R-:W-:Y:S05]  /*1110*/  BRA.U !UP6, `(.L_x_15) ;  /* 0x000000010e087547 */ /* 0x004fea000b800000 */
[----:B---3--:R-:W-:Y:S01]  /*1120*/  UCGABAR_ARV ;  /* 0x00000000000079c7 */ /* 0x008fe20008000000 */
[----:B------:R-:W-:Y:S05]  /*1130*/  BRA `(.L_x_16) ;  /* 0x0000000000047947 */ /* 0x000fea0003800000 */
.L_x_15:
[----:B---3--:R-:W-:Y:S01]  /*1140*/  NOP ;  /* 0x0000000000007918 */ /* 0x008fe20000000000 */
.L_x_16:
[----:B------:R-:W1:Y:S01]  /*1150*/  S2UR UR20, SR_CTAID.X ;  /* 0x00000000001479c3 */ /* 0x000e620000002500 */
[----:B------:R-:W-:-:S05]  /*1160*/  CS2R.32 R83, SR_CgaSize ;  /* 0x0000000000537805 */ /* 0x000fca0000008a00 */
[----:B------:R-:W-:-:S05]  /*1170*/  IMAD R83, R83, -0xa0, RZ ;  /* 0xffffff6053537824 */ /* 0x000fca00078e02ff */
[----:B------:R-:W-:-:S14]  /*1180*/  R2UR UR5, R83 ;  /* 0x00000000530572ca */ /* 0x000fdc00000e0000 */
[----:B------:R-:W2:Y:S01]  /*1190*/  LDCU UR5, c[0x0][UR5+0x2b0] ;  /* 0x00005600050577ac */ /* 0x000ea20008000800 */
[----:B------:R-:W-:-:S05]  /*11a0*/  CS2R.32 R83, SR_CgaSize ;  /* 0x0000000000537805 */ /* 0x000fca0000008a00 */
[----:B------:R-:W-:-:S05]  /*11b0*/  IMAD R83, R83, -0xa0, RZ ;  /* 0xffffff6053537824 */ /* 0x000fca00078e02ff */
[----:B------:R-:W-:-:S14]  /*11c0*/  R2UR UR4, R83 ;  /* 0x00000000530472ca */ /* 0x000fdc00000e0000 */
[----:B------:R-:W3:Y:S01]  /*11d0*/  LDCU UR4, c[0x0][UR4+0x2b4] ;  /* 0x00005680040477ac */ /* 0x000ee20008000800 */
[----:B------:R-:W4:Y:S01]  /*11e0*/  S2UR UR47, SR_CTAID.Y ;  /* 0x00000000002f79c3 */ /* 0x000f220000002600 */
[----:B------:R-:W-:-:S05]  /*11f0*/  CS2R.32 R83, SR_CgaSize ;  /* 0x0000000000537805 */ /* 0x000fca0000008a00 */
[----:B------:R-:W-:-:S05]  /*1200*/  IMAD R83, R83, -0xa0, RZ ;  /* 0xffffff6053537824 */ /* 0x000fca00078e02ff */
[----:B------:R-:W-:-:S14]  /*1210*/  R2UR UR7, R83 ;  /* 0x00000000530772ca */ /* 0x000fdc00000e0000 */
[----:B------:R-:W3:Y:S01]  /*1220*/  LDCU UR7, c[0x0][UR7+0x2a4] ;  /* 0x00005480070777ac */ /* 0x000ee20008000800 */
[----:B------:R-:W-:-:S05]  /*1230*/  CS2R.32 R83, SR_CgaSize ;  /* 0x0000000000537805 */ /* 0x000fca0000008a00 */
[----:B------:R-:W-:-:S05]  /*1240*/  IMAD R83, R83, -0xa0, RZ ;  /* 0xffffff6053537824 */ /* 0x000fca00078e02ff */
[----:B------:R-:W-:-:S14]  /*1250*/  R2UR UR63, R83 ;  /* 0x00000000533f72ca */ /* 0x000fdc00000e0000 */
[----:B------:R-:W3:Y:S01]  /*1260*/  LDCU UR63, c[0x0][UR63+0x2a0] ;  /* 0x000054003f3f77ac */ /* 0x000ee20008000800 */
[----:B------:R-:W3:Y:S01]  /*1270*/  LDCU UR19, c[0x0][0xb24] ;  /* 0x00016480ff1377ac */ /* 0x000ee20008000800 */
[----:B------:R-:W3:Y:S01]  /*1280*/  LDCU UR39, c[0x0][0xb24] ;  /* 0x00016480ff2777ac */ /* 0x000ee20008000800 */
[----:B-1----:R-:W-:Y:S01]  /*1290*/  I2FP.F32.U32 R2, UR20 ;  /* 0x0000001400027c45 */ /* 0x002fe20008201000 */
[----:B------:R-:W1:Y:S04]  /*12a0*/  LDCU UR23, c[0x0][0xb30] ;  /* 0x00016600ff1777ac */ /* 0x000e680008000800 */
[----:B--2---:R-:W-:Y:S01]  /*12b0*/  FMUL R2, R2, UR5 ;  /* 0x0000000502027c20 */ /* 0x004fe20008400000 */
[----:B----4-:R-:W-:-:S05]  /*12c0*/  I2FP.F32.U32 R0, UR47 ;  /* 0x0000002f00007c45 */ /* 0x010fca0008201000 */
[----:B------:R-:W2:Y:S01]  /*12d0*/  F2I.U32.TRUNC.NTZ R2, R2 ;  /* 0x0000000200027305 */ /* 0x000ea2000020f000 */
[----:B---3--:R-:W-:-:S07]  /*12e0*/  FMUL R0, R0, UR4 ;  /* 0x0000000400007c20 */ /* 0x008fce0008400000 */
[----:B------:R-:W3:Y:S01]  /*12f0*/  F2I.U32.TRUNC.NTZ R0, R0 ;  /* 0x0000000000007305 */ /* 0x000ee2000020f000 */
[----:B--2---:R-:W-:Y:S02]  /*1300*/  R2UR UR4, R2 ;  /* 0x00000000020472ca */ /* 0x004fe400000e0000 */
[----:B------:R-:W-:Y:S02]  /*1310*/  PRMT R2, RZ, 0x7610, R2 ;  /* 0x00007610ff027816 */ /* 0x000fe40000000002 */
[----:B---3--:R-:W-:Y:S02]  /*1320*/  R2UR UR6, R0 ;  /* 0x00000000000672ca */ /* 0x008fe400000e0000 */
[----:B------:R-:W-:-:S07]  /*1330*/  PRMT R0, RZ, 0x7610, R0 ;  /* 0x00007610ff007816 */ /* 0x000fce0000000000 */
[----:B------:R-:W-:-:S04]  /*1340*/  UIADD3 UR5, UPT, UPT, -UR4, URZ, URZ ;  /* 0x000000ff04057290 */ /* 0x000fc8000fffe1ff */
[----:B------:R-:W-:Y:S02]  /*1350*/  UIMAD UR63, UR63, UR5, UR20 ;  /* 0x000000053f3f72a4 */ /* 0x000fe4000f8e0214 */
[----:B------:R-:W-:-:S04]  /*1360*/  UIADD3 UR4, UPT, UPT, -UR6, URZ, URZ ;  /* 0x000000ff06047290 */ /* 0x000fc8000fffe1ff */
[----:B------:R-:W-:-:S06]  /*1370*/  UIMAD UR4, UR7, UR4, UR47 ;  /* 0x00000004070472a4 */ /* 0x000fcc000f8e022f */
[----:B------:R-:W-:Y:S01]  /*1380*/  IMAD.U32 R83, RZ, RZ, UR4 ;  /* 0x00000004ff537e24 */ /* 0x000fe2000f8e00ff */
[----:B-1----:R-:W-:Y:S06]  /*1390*/  BRA.U UP4, `(.L_x_17) ;  /* 0x00000001042c7547 */ /* 0x002fec000b800000 */
[----:B------:R-:W-:Y:S01]  /*13a0*/  R2UR UR4, R83 ;  /* 0x00000000530472ca */ /* 0x000fe200000e0000 */
[----:B------:R-:W-:-:S12]  /*13b0*/  UMOV UR7, 0x3 ;  /* 0x0000000300077882 */ /* 0x000fd80000000000 */
[----:B------:R-:W-:Y:S02]  /*13c0*/  UISETP.NE.AND UP0, UPT, UR4, URZ, UPT ;  /* 0x000000ff0400728c */ /* 0x000fe4000bf05270 */
[----:B------:R-:W-:Y:S02]  /*13d0*/  ULOP3.LUT UR4, UR63, 0xfffffffe, URZ, 0xc0, !UPT ;  /* 0xfffffffe3f047892 */ /* 0x000fe4000f8ec0ff */
[----:B------:R-:W-:Y:S02]  /*13e0*/  UISETP.LT.U32.OR UP0, UPT, UR63, 0x2, !UP0 ;  /* 0x000000023f00788c */ /* 0x000fe4000c701470 */
[----:B------:R-:W-:Y:S02]  /*13f0*/  USHF.L.U32 UR4, UR7, UR4, URZ ;  /* 0x0000000407047299 */ /* 0x000fe400080006ff */
[----:B------:R-:W-:Y:S02]  /*1400*/  USEL UR6, URZ, 0x1, !UP0 ;  /* 0x00000001ff067887 */ /* 0x000fe4000c000000 */
[----:B------:R-:W-:-:S02]  /*1410*/  USEL UR5, URZ, 0x2, !UP0 ;  /* 0x00000002ff057887 */ /* 0x000fc4000c000000 */
[----:B------:R-:W-:Y:S02]  /*1420*/  IMAD.U32 R0, RZ, RZ, UR4 ;  /* 0x00000004ff007e24 */ /* 0x000fe4000f8e00ff */
[----:B------:R-:W-:-:S06]  /*1430*/  UIADD3 UR5, UPT, UPT, UR6, UR5, URZ ;  /* 0x0000000506057290 */ /* 0x000fcc000fffe0ff */
[----:B------:R-:W-:-:S07]  /*1440*/  MOV R2, UR5 ;  /* 0x0000000500027c02 */ /* 0x000fce0008000f00 */
.L_x_17:
[----:B------:R-:W1:Y:S01]  /*1450*/  S2UR UR46, SR_CTAID.Z ;  /* 0x00000000002e79c3 */ /* 0x000e620000002700 */
[----:B------:R-:W-:Y:S01]  /*1460*/  UISETP.GE.AND UP0, UPT, UR19, 0x1, UPT ;  /* 0x000000011300788c */ /* 0x000fe2000bf06270 */
[----:B------:R-:W-:-:S08]  /*1470*/  UMOV UR45, UR20 ;  /* 0x00000014002d7c82 */ /* 0x000fd00008000000 */
[----:B------:R-:W-:Y:S05]  /*1480*/  BRA.U !UP0, `(.L_x_18) ;  /* 0x0000000108d47547 */ /* 0x000fea000b800000 */
[----:B------:R-:W2:Y:S01]  /*1490*/  LDCU.128 UR12, c[0x0][0xb10] ;  /* 0x00016200ff0c77ac */ /* 0x000ea20008000c00 */
[----:B------:R-:W3:Y:S01]  /*14a0*/  LDCU UR21, c[0x0][0xb0c] ;  /* 0x00016180ff1577ac */ /* 0x000ee20008000800 */
[----:B------:R-:W4:Y:S01]  /*14b0*/  LDCU UR6, c[0x0][0x370] ;  /* 0x00006e00ff0677ac */ /* 0x000f220008000800 */
[----:B------:R-:W1:Y:S01]  /*14c0*/  LDCU UR7, c[0x0][0x374] ;  /* 0x00006e80ff0777ac */ /* 0x000e620008000800 */
[----:B------:R-:W1:Y:S01]  /*14d0*/  LDCU UR22, c[0x0][0xb20] ;  /* 0x00016400ff1677ac */ /* 0x000e620008000800 */
[----:B--2---:R-:W-:Y:S02]  /*14e0*/  UIMAD.WIDE.U32 UR4, UR20, UR12, URZ ;  /* 0x0000000c140472a5 */ /* 0x004fe4000f8e00ff */
[----:B---3--:R-:W-:Y:S01]  /*14f0*/  UISETP.NE.AND UP0, UPT, UR21, 0x1, UPT ;  /* 0x000000011500788c */ /* 0x008fe2000bf05270 */
[----:B------:R-:W2:Y:S01]  /*1500*/  LDCU.64 UR8, c[0x0][0xb28] ;  /* 0x00016500ff0877ac */ /* 0x000ea20008000a00 */
[----:B----4-:R-:W-:-:S03]  /*1510*/  UIMAD.WIDE.U32 UR10, UR6, UR12, URZ ;  /* 0x0000000c060a72a5 */ /* 0x010fc6000f8e00ff */
[----:B------:R-:W-:Y:S01]  /*1520*/  UMOV UR4, UR5 ;  /* 0x0000000500047c82 */ /* 0x000fe20008000000 */
[----:B------:R-:W-:Y:S02]  /*1530*/  UISETP.NE.AND UP1, UPT, UR19, 0x1, UPT ;  /* 0x000000011300788c */ /* 0x000fe4000bf25270 */
[----:B------:R-:W-:Y:S01]  /*1540*/  USHF.R.U32.HI UR4, URZ, UR13, UR4 ;  /* 0x0000000dff047299 */ /* 0x000fe20008011604 */
[----:B------:R-:W-:Y:S01]  /*1550*/  UMOV UR10, UR11 ;  /* 0x0000000b000a7c82 */ /* 0x000fe20008000000 */
[----:B------:R-:W-:Y:S02]  /*1560*/  UIMAD.WIDE.U32 UR16, UR47, UR15, URZ ;  /* 0x0000000f2f1072a5 */ /* 0x000fe4000f8e00ff */
[----:B------:R-:W-:Y:S02]  /*1570*/  USEL UR5, UR20, UR4, !UP0 ;  /* 0x0000000414057287 */ /* 0x000fe4000c000000 */
[----:B------:R-:W-:Y:S02]  /*1580*/  @UP0 USHF.R.U32.HI UR6, URZ, UR13, UR10 ;  /* 0x0000000dff060299 */ /* 0x000fe4000801160a */
[----:B------:R-:W-:-:S02]  /*1590*/  UISETP.NE.AND UP0, UPT, UR14, 0x1, UPT ;  /* 0x000000010e00788c */ /* 0x000fc4000bf05270 */
[----:B-1----:R-:W-:Y:S02]  /*15a0*/  UIMAD.WIDE.U32 UR10, UR7, UR15, URZ ;  /* 0x0000000f070a72a5 */ /* 0x002fe4000f8e00ff */
[----:B--2---:R-:W-:Y:S01]  /*15b0*/  UIMAD.WIDE.U32 UR12, UR6, UR8, URZ ;  /* 0x00000008060c72a5 */ /* 0x004fe2000f8e00ff */
[----:B------:R-:W-:Y:S01]  /*15c0*/  UMOV UR4, UR17 ;  /* 0x0000001100047c82 */ /* 0x000fe20008000000 */
[----:B------:R-:W-:-:S03]  /*15d0*/  UIADD3 UR45, UPT, UPT, -UR5, URZ, URZ ;  /* 0x000000ff052d7290 */ /* 0x000fc6000fffe1ff */
[----:B------:R-:W-:Y:S01]  /*15e0*/  UMOV UR10, UR11 ;  /* 0x0000000b000a7c82 */ /* 0x000fe20008000000 */
[----:B------:R-:W-:Y:S02]  /*15f0*/  USHF.R.U32.HI UR4, URZ, UR22, UR4 ;  /* 0x00000016ff047299 */ /* 0x000fe40008011604 */
[----:B------:R-:W-:Y:S01]  /*1600*/  @UP0 USHF.R.U32.HI UR7, URZ, UR22, UR10 ;  /* 0x00000016ff070299 */ /* 0x000fe2000801160a */
[----:B------:R-:W-:Y:S01]  /*1610*/  UMOV UR12, UR13 ;  /* 0x0000000d000c7c82 */ /* 0x000fe20008000000 */
[----:B------:R-:W-:Y:S02]  /*1620*/  USEL UR4, UR47, UR4, !UP0 ;  /* 0x000000042f047287 */ /* 0x000fe4000c000000 */
[----:B------:R-:W-:Y:S02]  /*1630*/  UIMAD.WIDE.U32 UR10, UR7, UR8, URZ ;  /* 0x00000008070a72a5 */ /* 0x000fe4000f8e00ff */
[----:B------:R-:W-:Y:S02]  /*1640*/  @UP1 USHF.R.U32.HI UR6, URZ, UR9, UR12 ;  /* 0x00000009ff061299 */ /* 0x000fe4000801160c */
[----:B------:R-:W-:-:S02]  /*1650*/  UIMAD.WIDE.U32 UR12, UR4, UR8, URZ ;  /* 0x00000008040c72a5 */ /* 0x000fc4000f8e00ff */
[----:B------:R-:W-:Y:S01]  /*1660*/  UIMAD UR45, UR21, UR45, UR20 ;  /* 0x0000002d152d72a4 */ /* 0x000fe2000f8e0214 */
[----:B------:R-:W-:Y:S02]  /*1670*/  UMOV UR10, UR11 ;  /* 0x0000000b000a7c82 */ /* 0x000fe40008000000 */
[----:B------:R-:W-:Y:S02]  /*1680*/  @UP1 USHF.R.U32.HI UR7, URZ, UR9, UR10 ;  /* 0x00000009ff071299 */ /* 0x000fe4000801160a */
[----:B------:R-:W-:Y:S02]  /*1690*/  UIMAD UR10, UR6, UR19, URZ ;  /* 0x00000013060a72a4 */ /* 0x000fe4000f8e02ff */
[----:B------:R-:W-:-:S04]  /*16a0*/  UIMAD UR7, UR7, UR19, URZ ;  /* 0x00000013070772a4 */ /* 0x000fc8000f8e02ff */
[----:B------:R-:W-:-:S03]  /*16b0*/  UISETP.GE.AND UP0, UPT, UR4, UR7, UPT ;  /* 0x000000070400728c */ /* 0x000fc6000bf06270 */
[----:B------:R-:W-:Y:S01]  /*16c0*/  UMOV UR7, UR13 ;  /* 0x0000000d00077c82 */ /* 0x000fe20008000000 */
[----:B------:R-:W-:Y:S02]  /*16d0*/  UISETP.GE.OR UP0, UPT, UR5, UR10, UP0 ;  /* 0x0000000a0500728c */ /* 0x000fe40008706670 */
[----:B------:R-:W-:Y:S02]  /*16e0*/  UIMAD.WIDE.U32 UR10, UR5, UR8, URZ ;  /* 0x00000008050a72a5 */ /* 0x000fe4000f8e00ff */
[----:B------:R-:W-:Y:S02]  /*16f0*/  USHF.R.U32.HI UR7, URZ, UR9, UR7 ;  /* 0x00000009ff077299 */ /* 0x000fe40008011607 */
[----:B------:R-:W-:Y:S02]  /*1700*/  UIADD3 UR10, UPT, UPT, -UR4, URZ, URZ ;  /* 0x000000ff040a7290 */ /* 0x000fe4000fffe1ff */
[----:B------:R-:W-:Y:S02]  /*1710*/  USEL UR7, UR4, UR7, !UP1 ;  /* 0x0000000704077287 */ /* 0x000fe4000c800000 */
[----:B------:R-:W-:Y:S01]  /*1720*/  UIMAD UR10, UR14, UR10, UR47 ;  /* 0x0000000a0e0a72a4 */ /* 0x000fe2000f8e022f */
[----:B------:R-:W-:-:S02]  /*1730*/  @!UP0 UMOV UR8, UR11 ;  /* 0x0000000b00088c82 */ /* 0x000fc40008000000 */
[----:B------:R-:W-:Y:S02]  /*1740*/  @!UP0 USHF.R.U32.HI UR8, URZ, UR9, UR8 ;  /* 0x00000009ff088299 */ /* 0x000fe40008011608 */
[----:B------:R-:W-:Y:S02]  /*1750*/  UIADD3 UR9, UPT, UPT, -UR7, URZ, URZ ;  /* 0x000000ff07097290 */ /* 0x000fe4000fffe1ff */
[----:B------:R-:W-:Y:S02]  /*1760*/  @!UP0 USEL UR8, UR5, UR8, !UP1 ;  /* 0x0000000805088287 */ /* 0x000fe4000c800000 */
[----:B------:R-:W-:Y:S02]  /*1770*/  UIMAD UR9, UR19, UR9, UR4 ;  /* 0x00000009130972a4 */ /* 0x000fe4000f8e0204 */
[----:B------:R-:W-:Y:S02]  /*1780*/  @!UP0 UIADD3 UR7, UPT, UPT, UR7, -UR8, URZ ;  /* 0x8000000807078290 */ /* 0x000fe4000fffe0ff */
[----:B------:R-:W-:-:S02]  /*1790*/  @!UP0 UIMAD UR6, UR9, UR6, UR8 ;  /* 0x00000006090682a4 */ /* 0x000fc4000f8e0208 */
[----:B------:R-:W-:-:S04]  /*17a0*/  @!UP0 UIMAD UR4, UR7, UR19, UR5 ;  /* 0x00000013070482a4 */ /* 0x000fc8000f8e0205 */
[----:B------:R-:W-:Y:S01]  /*17b0*/  UIMAD UR47, UR4, UR14, UR10 ;  /* 0x0000000e042f72a4 */ /* 0x000fe2000f8e020a */
[----:B------:R-:W-:Y:S02]  /*17c0*/  @!UP0 UMOV UR5, UR6 ;  /* 0x0000000600058c82 */ /* 0x000fe40008000000 */
[----:B------:R-:W-:-:S12]  /*17d0*/  UIMAD UR45, UR5, UR21, UR45 ;  /* 0x00000015052d72a4 */ /* 0x000fd8000f8e022d */
.L_x_18:
[----:B------:R-:W-:-:S09]  /*17e0*/  UISETP.NE.AND UP0, UPT, UR23, 0x1, UPT ;  /* 0x000000011700788c */ /* 0x000fd2000bf05270 */
[----:B------:R-:W-:Y:S05]  /*17f0*/  BRA.U UP0, `(.L_x_19) ;  /* 0x0000000100407547 */ /* 0x000fea000b800000 */
[----:B------:R-:W2:Y:S01]  /*1800*/  LDCU.128 UR8, c[0x0][0xb10] ;  /* 0x00016200ff0877ac */ /* 0x000ea20008000c00 */
[----:B------:R-:W3:Y:S01]  /*1810*/  LDCU UR12, c[0x0][0xb0c] ;  /* 0x00016180ff0c77ac */ /* 0x000ee20008000800 */
[----:B------:R-:W4:Y:S01]  /*1820*/  LDCU UR13, c[0x0][0xb20] ;  /* 0x00016400ff0d77ac */ /* 0x000f220008000800 */
[----:B--2---:R-:W-:Y:S02]  /*1830*/  UIMAD.WIDE.U32 UR4, UR45, UR8, URZ ;  /* 0x000000082d0472a5 */ /* 0x004fe4000f8e00ff */
[----:B------:R-:W-:Y:S02]  /*1840*/  UIMAD.WIDE.U32 UR6, UR47, UR11, URZ ;  /* 0x0000000b2f0672a5 */ /* 0x000fe4000f8e00ff */
[----:B---3--:R-:W-:Y:S02]  /*1850*/  UISETP.NE.AND UP0, UPT, UR12, 0x1, UPT ;  /* 0x000000010c00788c */ /* 0x008fe4000bf05270 */
[----:B------:R-:W-:-:S03]  /*1860*/  USHF.R.U32.HI UR5, URZ, UR9, UR5 ;  /* 0x00000009ff057299 */ /* 0x000fc60008011605 */
[----:B------:R-:W-:Y:S01]  /*1870*/  UMOV UR4, UR7 ;  /* 0x0000000700047c82 */ /* 0x000fe20008000000 */
[----:B------:R-:W-:Y:S02]  /*1880*/  USEL UR5, UR45, UR5, !UP0 ;  /* 0x000000052d057287 */ /* 0x000fe4000c000000 */
[----:B------:R-:W-:Y:S02]  /*1890*/  UISETP.NE.AND UP0, UPT, UR10, 0x1, UPT ;  /* 0x000000010a00788c */ /* 0x000fe4000bf05270 */
[----:B----4-:R-:W-:-:S04]  /*18a0*/  USHF.R.U32.HI UR4, URZ, UR13, UR4 ;  /* 0x0000000dff047299 */ /* 0x010fc80008011604 */
[----:B------:R-:W-:-:S04]  /*18b0*/  USEL UR4, UR47, UR4, !UP0 ;  /* 0x000000042f047287 */ /* 0x000fc8000c000000 */
[----:B------:R-:W-:Y:S02]  /*18c0*/  UIADD3 UR6, UPT, UPT, -UR4, UR5, URZ ;  /* 0x0000000504067290 */ /* 0x000fe4000fffe1ff */
[----:B------:R-:W-:Y:S02]  /*18d0*/  UIADD3 UR4, UPT, UPT, UR4, -UR5, URZ ;  /* 0x8000000504047290 */ /* 0x000fe4000fffe0ff */
[----:B------:R-:W-:Y:S02]  /*18e0*/  UIMAD UR47, UR6, UR10, UR47 ;  /* 0x0000000a062f72a4 */ /* 0x000fe4000f8e022f */
[----:B------:R-:W-:-:S12]  /*18f0*/  UIMAD UR45, UR4, UR12, UR45 ;  /* 0x0000000c042d72a4 */ /* 0x000fd8000f8e022d */
.L_x_19:
[----:B------:R-:W-:Y:S05]  /*1900*/  BRA.U !UP6, `(.L_x_20) ;  /* 0x000000010e0c7547 */ /* 0x000fea000b800000 */
[----:B------:R-:W-:Y:S01]  /*1910*/  UCGABAR_WAIT ;  /* 0x0000000000007dc7 */ /* 0x000fe20008000000 */
[----:B------:R-:W-:Y:S01]  /*1920*/  CCTL.IVALL ;  /* 0x00000000ff00798f */ /* 0x000fe20002000000 */
[----:B------:R-:W-:Y:S05]  /*1930*/  BRA `(.L_x_21) ;  /* 0x0000000000047947 */ /* 0x000fea0003800000 */
.L_x_20:
[----:B------:R-:W-:Y:S06]  /*1940*/  BAR.SYNC.DEFER_BLOCKING 0x0 ;  /* 0x0000000000007b1d */ /* 0x000fec0000010000 */
.L_x_21:
[----:B------:R-:W-:Y:S05]  /*1950*/  BRA.U UP5, `(.L_x_22) ;  /* 0x0000002905e07547 */ /* 0x000fea000b800000 */
[----:B------:R-:W2:Y:S01]  /*1960*/  LDCU UR5, c[0x0][0x388] ;  /* 0x00007100ff0577ac */ /* 0x000ea20008000800 */
[----:B------:R-:W-:Y:S01]  /*1970*/  PLOP3.LUT P1, PT, PT, PT, UP3, 0x80, 0x8 ;  /* 0x000000000008781c */ /* 0x000fe20003f2f038 */
[----:B------:R-:W-:Y:S01]  /*1980*/  IMAD.MOV.U32 R2, RZ, RZ, RZ ;  /* 0x000000ffff027224 */ /* 0x000fe200078e00ff */
[----:B------:R-:W-:Y:S01]  /*1990*/  ISETP.EQ.OR P2, PT, R3, RZ, P3 ;  /* 0x000000ff0300720c */ /* 0x000fe20001f42670 */
[----:B------:R-:W3:Y:S01]  /*19a0*/  LDCU UR6, c[0x0][0x38c] ;  /* 0x00007180ff0677ac */ /* 0x000ee20008000800 */
[----:B------:R-:W-:Y:S01]  /*19b0*/  PLOP3.LUT P1, PT, P1, PT, PT, 0x8, 0x80 ;  /* 0x000000000080781c */ /* 0x000fe20000f2e170 */
[----:B------:R-:W4:Y:S01]  /*19c0*/  LDCU UR50, c[0x0][0x390] ;  /* 0x00007200ff3277ac */ /* 0x000f220008000800 */
[----:B------:R-:W-:Y:S01]  /*19d0*/  UISETP.NE.AND UP1, UPT, UR18, URZ, UPT ;  /* 0x000000ff1200728c */ /* 0x000fe2000bf25270 */
[----:B------:R-:W1:Y:S01]  /*19e0*/  LDCU UR49, c[0x0][0x370] ;  /* 0x00006e00ff3177ac */ /* 0x000e620008000800 */
[----:B--2---:R-:W-:Y:S01]  /*19f0*/  UIADD3 UR5, UPT, UPT, UR5, 0x3f, URZ ;  /* 0x0000003f05057890 */ /* 0x004fe2000fffe0ff */
[----:B------:R-:W2:Y:S03]  /*1a00*/  LDCU.64 UR36, c[0x0][0x348] ;  /* 0x00006900ff2477ac */ /* 0x000ea60008000a00 */
[----:B------:R-:W-:-:S02]  /*1a10*/  USHF.R.S32.HI UR4, URZ, 0x1f, UR5 ;  /* 0x0000001fff047899 */ /* 0x000fc40008011405 */
[----:B------:R-:W-:Y:S02]  /*1a20*/  USHF.L.U32 UR53, UR20, 0x6, URZ ;  /* 0x0000000614357899 */ /* 0x000fe400080006ff */
[----:B------:R-:W-:Y:S02]  /*1a30*/  ULEA.HI UR4, UR4, UR5, URZ, 0x6 ;  /* 0x0000000504047291 */ /* 0x000fe4000f8f30ff */
[----:B------:R-:W-:Y:S02]  /*1a40*/  USHF.L.U32 UR5, UR20, 0x5, URZ ;  /* 0x0000000514057899 */ /* 0x000fe400080006ff */
[----:B------:R-:W-:Y:S02]  /*1a50*/  USHF.R.S32.HI UR4, URZ, 0x6, UR4 ;  /* 0x00000006ff047899 */ /* 0x000fe40008011404 */
[----:B------:R-:W-:Y:S02]  /*1a60*/  ULOP3.LUT UR52, UR5, 0x20, URZ, 0xc0, !UPT ;  /* 0x0000002005347892 */ /* 0x000fe4000f8ec0ff */
[----:B---3--:R-:W-:Y:S01]  /*1a70*/  UIMAD UR4, UR4, UR6, URZ ;  /* 0x00000006040472a4 */ /* 0x008fe2000f8e02ff */
[----:B------:R-:W3:Y:S03]  /*1a80*/  LDCU UR48, c[0x0][0x374] ;  /* 0x00006e80ff3077ac */ /* 0x000ee60008000800 */
[----:B----4-:R-:W-:-:S02]  /*1a90*/  UIMAD UR50, UR4, UR50, URZ ;  /* 0x00000032043272a4 */ /* 0x010fc4000f8e02ff */
[----:B------:R-:W-:Y:S02]  /*1aa0*/  USEL UR33, UR38, 0x2, UP1 ;  /* 0x0000000226217887 */ /* 0x000fe40008800000 */
[----:B------:R-:W-:Y:S02]  /*1ab0*/  UISETP.NE.AND UP2, UPT, UR50, URZ, UPT ;  /* 0x000000ff3200728c */ /* 0x000fe4000bf45270 */
[----:B------:R-:W-:Y:S01]  /*1ac0*/  UISETP.LT.U32.AND UP0, UPT, UR50, 0x24, UPT ;  /* 0x000000243200788c */ /* 0x000fe2000bf01070 */
[----:B------:R-:W-:Y:S01]  /*1ad0*/  UMOV UR23, 0x1 ;  /* 0x0000000100177882 */ /* 0x000fe20000000000 */
[----:B------:R-:W-:Y:S02]  /*1ae0*/  UMOV UR26, URZ ;  /* 0x000000ff001a7c82 */ /* 0x000fe40008000000 */
[----:B------:R-:W-:Y:S01]  /*1af0*/  USEL UR4, UR50, 0x24, UP0 ;  /* 0x0000002432047887 */ /* 0x000fe20008000000 */
[----:B------:R-:W-:Y:S01]  /*1b00*/  UMOV UR27, URZ ;  /* 0x000000ff001b7c82 */ /* 0x000fe20008000000 */
[----:B------:R-:W-:-:S02]  /*1b10*/  UMOV UR34, URZ ;  /* 0x000000ff00227c82 */ /* 0x000fc40008000000 */
[----:B------:R-:W-:Y:S02]  /*1b20*/  UIADD3 UR5, UPT, UPT, UR4, -0x1, URZ ;  /* 0xffffffff04057890 */ /* 0x000fe4000fffe0ff */
[----:B------:R-:W-:Y:S02]  /*1b30*/  @!UP2 UIADD3 UR5, UPT, UPT, UR4, URZ, URZ ;  /* 0x000000ff0405a290 */ /* 0x000fe4000fffe0ff */
[----:B-1----:R-:W-:Y:S02]  /*1b40*/  UIADD3 UR46, UPT, UPT, UR50, -UR4, URZ ;  /* 0x80000004322e7290 */ /* 0x002fe4000fffe0ff */
[----:B--23--:R-:W-:-:S12]  /*1b50*/  UIADD3 UR51, UPT, UPT, UR5, 0x1, URZ ;  /* 0x0000000105337890 */ /* 0x00cfd8000fffe0ff */
.L_x_40:
[----:B------:R-:W1:Y:S01]  /*1b60*/  S2UR UR25, SR_CgaCtaId ;  /* 0x00000000001979c3 */ /* 0x000e620000008800 */
[----:B------:R-:W-:Y:S01]  /*1b70*/  UMOV UR4, 0x400 ;  /* 0x0000040000047882 */ /* 0x000fe20000000000 */
[----:B------:R-:W-:Y:S01]  /*1b80*/  MOV R0, UR23 ;  /* 0x0000001700007c02 */ /* 0x000fe20008000f00 */
[----:B------:R-:W-:Y:S02]  /*1b90*/  UISETP.NE.AND UP0, UPT, UR50, URZ, UPT ;  /* 0x000000ff3200728c */ /* 0x000fe4000bf05270 */
[----:B------:R-:W-:Y:S01]  /*1ba0*/  ULEA UR10, UR47, UR52, 0x6 ;  /* 0x000000342f0a7291 */ /* 0x000fe2000f8e30ff */
[----:B------:R-:W-:Y:S01]  /*1bb0*/  SHF.L.U32 R0, R0, 0x1f, RZ ;  /* 0x0000001f00007819 */ /* 0x000fe200000006ff */
[----:B------:R-:W-:Y:S01]  /*1bc0*/  UMOV UR24, URZ ;  /* 0x000000ff00187c82 */ /* 0x000fe20008000000 */
[----:B------:R-:W-:Y:S01]  /*1bd0*/  UMOV UR13, URZ ;  /* 0x000000ff000d7c82 */ /* 0x000fe20008000000 */
[----:B------:R-:W-:Y:S01]  /*1be0*/  UMOV UR12, URZ ;  /* 0x000000ff000c7c82 */ /* 0x000fe20008000000 */
[----:B-1----:R-:W-:-:S04]  /*1bf0*/  ULEA UR25, UR25, UR4, 0x18 ;  /* 0x0000000419197291 */ /* 0x002fc8000f8ec0ff */
[----:B------:R-:W-:-:S09]  /*1c00*/  ULEA UR4, UR26, UR25, 0x3 ;  /* 0x000000191a047291 */ /* 0x000fd2000f8e18ff */
[----:B------:R1:W2:Y:S01]  /*1c10*/  SYNCS.PHASECHK.TRANS64.TRYWAIT P0, [UR4+0x120], R0 ;  /* 0x00012000ff0075a7 */ /* 0x0002a20008001104 */
[----:B------:R-:W-:-:S04]  /*1c20*/  ULEA.HI UR4, UR45, UR45, URZ, 0x1 ;  /* 0x0000002d2d047291 */ /* 0x000fc8000f8f08ff */
[----:B------:R-:W-:-:S04]  /*1c30*/  USHF.L.U32 UR4, UR4, 0x6, URZ ;  /* 0x0000000604047899 */ /* 0x000fc800080006ff */
[----:B------:R-:W-:-:S04]  /*1c40*/  ULOP3.LUT UR4, UR4, 0xffffff80, URZ, 0xc0, !UPT ;  /* 0xffffff8004047892 */ /* 0x000fc8000f8ec0ff */
[----:B------:R-:W-:Y:S01]  /*1c50*/  ULOP3.LUT UR35, UR4, 0x40, UR53, 0xf8, !UPT ;  /* 0x0000004004237892 */ /* 0x000fe2000f8ef835 */
[----:B------:R-:W-:Y:S11]  /*1c60*/  BRA.U !UP0, `(.L_x_23) ;  /* 0x0000000508607547 */ /* 0x000ff6000b800000 */
[----:B------:R-:W3:Y:S01]  /*1c70*/  LDCU.128 UR16, c[0x0][0x480] ;  /* 0x00009000ff1077ac */ /* 0x000ee20008000c00 */
[----:B------:R-:W4:Y:S01]  /*1c80*/  LDCU.64 UR20, c[0x0][0x490] ;  /* 0x00009200ff1477ac */ /* 0x000f220008000a00 */
[----:B------:R-:W1:Y:S01]  /*1c90*/  LDCU.64 UR12, c[0x0][0x4b0] ;  /* 0x00009600ff0c77ac */ /* 0x000e620008000a00 */
[----:B------:R-:W1:Y:S01]  /*1ca0*/  LDCU.64 UR8, c[0x0][0x4d0] ;  /* 0x00009a00ff0877ac */ /* 0x000e620008000a00 */
[----:B------:R-:W1:Y:S01]  /*1cb0*/  LDCU UR43, c[0x0][0x390] ;  /* 0x00007200ff2b77ac */ /* 0x000e620008000800 */
[----:B---3--:R-:W-:Y:S02]  /*1cc0*/  UIMAD.WIDE.U32 UR4, UR35, UR17, URZ ;  /* 0x00000011230472a5 */ /* 0x008fe4000f8e00ff */
[----:B------:R-:W-:Y:S01]  /*1cd0*/  UISETP.NE.AND UP0, UPT, UR16, 0x1, UPT ;  /* 0x000000011000788c */ /* 0x000fe2000bf05270 */
[----:B------:R-:W3:Y:S04]  /*1ce0*/  LDCU UR44, c[0x0][0x38c] ;  /* 0x00007180ff2c77ac */ /* 0x000ee80008000800 */
[----:B------:R-:W-:Y:S01]  /*1cf0*/  UMOV UR4, UR5 ;  /* 0x0000000500047c82 */ /* 0x000fe20008000000 */
[----:B------:R-:W1:Y:S01]  /*1d00*/  LDCU.64 UR14, c[0x0][0x4b8] ;  /* 0x00009700ff0e77ac */ /* 0x000e620008000a00 */
[----:B------:R-:W-:-:S02]  /*1d10*/  USHF.R.U32.HI UR6, URZ, UR18, UR4 ;  /* 0x00000012ff067299 */ /* 0x000fc40008011604 */
[----:B------:R-:W-:Y:S02]  /*1d20*/  UIADD3 UR34, UPT, UPT, UR51, UR27, URZ ;  /* 0x0000001b33227290 */ /* 0x000fe4000fffe0ff */
[----:B------:R-:W-:Y:S02]  /*1d30*/  USEL UR6, UR35, UR6, !UP0 ;  /* 0x0000000623067287 */ /* 0x000fe4000c000000 */
[----:B------:R-:W-:Y:S02]  /*1d40*/  UISETP.NE.AND UP0, UPT, UR19, 0x1, UPT ;  /* 0x000000011300788c */ /* 0x000fe4000bf05270 */
[----:B----4-:R-:W-:Y:S02]  /*1d50*/  UIMAD.WIDE.U32 UR4, UR6, UR20, URZ ;  /* 0x00000014060472a5 */ /* 0x010fe4000f8e00ff */
[----:B------:R-:W-:Y:S01]  /*1d60*/  UIADD3 UR7, UPT, UPT, -UR6, URZ, URZ ;  /* 0x000000ff06077290 */ /* 0x000fe2000fffe1ff */
[----:B------:R-:W-:-:S03]  /*1d70*/  UMOV UR24, URZ ;  /* 0x000000ff00187c82 */ /* 0x000fc60008000000 */
[----:B------:R-:W-:Y:S01]  /*1d80*/  UIMAD UR7, UR16, UR7, UR35 ;  /* 0x00000007100772a4 */ /* 0x000fe2000f8e0223 */
[----:B------:R-:W-:Y:S02]  /*1d90*/  UMOV UR4, UR5 ;  /* 0x0000000500047c82 */ /* 0x000fe40008000000 */
[----:B------:R-:W-:Y:S02]  /*1da0*/  USHF.R.U32.HI UR21, URZ, UR21, UR4 ;  /* 0x00000015ff157299 */ /* 0x000fe40008011604 */
[----:B------:R-:W4:Y:S02]  /*1db0*/  LDCU.64 UR4, c[0x0][0x4d8] ;  /* 0x00009b00ff0477ac */ /* 0x000f240008000a00 */
[----:B------:R-:W-:-:S04]  /*1dc0*/  USEL UR21, UR6, UR21, !UP0 ;  /* 0x0000001506157287 */ /* 0x000fc8000c000000 */
[----:B------:R-:W-:-:S04]  /*1dd0*/  UIADD3 UR20, UPT, UPT, -UR21, URZ, URZ ;  /* 0x000000ff15147290 */ /* 0x000fc8000fffe1ff */
[----:B------:R-:W-:Y:S02]  /*1de0*/  UIMAD UR20, UR19, UR20, UR6 ;  /* 0x00000014131472a4 */ /* 0x000fe4000f8e0206 */
[----:B-1----:R-:W-:Y:S02]  /*1df0*/  UIMAD UR19, UR7, UR12, UR8 ;  /* 0x0000000c071372a4 */ /* 0x002fe4000f8e0208 */
[----:B------:R-:W-:Y:S01]  /*1e00*/  UIMAD UR20, UR20, UR13, UR9 ;  /* 0x0000000d141472a4 */ /* 0x000fe2000f8e0209 */
[----:B------:R-:W-:Y:S01]  /*1e10*/  UMOV UR6, UR26 ;  /* 0x0000001a00067c82 */ /* 0x000fe20008000000 */
[----:B------:R-:W-:Y:S01]  /*1e20*/  UMOV UR12, URZ ;  /* 0x000000ff000c7c82 */ /* 0x000fe20008000000 */
[----:B---3--:R-:W-:-:S09]  /*1e30*/  UMOV UR13, URZ ;  /* 0x000000ff000d7c82 */ /* 0x008fd20008000000 */
.L_x_29:
[----:B------:R-:W-:Y:S01]  /*1e40*/  @!P3 MOV R3, 0x3000 ;  /* 0x000030000003b802 */ /* 0x000fe20000000f00 */
[----:B------:R-:W-:Y:S01]  /*1e50*/  ULEA UR17, UR6, UR25, 0x3 ;  /* 0x0000001906117291 */ /* 0x000fe2000f8e18ff */
[----:B-12---:R-:W-:Y:S11]  /*1e60*/  @P0 BRA `(.L_x_24) ;  /* 0x0000000000100947 */ /* 0x006ff60003800000 */
[----:B------:R-:W-:Y:S04]  /*1e70*/  MOV R4, UR23 ;  /* 0x0000001700047c02 */ /* 0x000fe80008000f00 */
[----:B------:R-:W-:Y:S04]  /*1e80*/  SHF.L.U32 R4, R4, 0x1f, RZ ;  /* 0x0000001f04047819 */ /* 0x000fe800000006ff */
[----:B------:R-:W1:Y:S02]  /*1e90*/  SYNCS.PHASECHK.TRANS64.TRYWAIT P0, [UR17+0x120], R4 ;  /* 0x00012004ff0075a7 */ /* 0x000e640008001111 */
[----:B-1----:R-:W-:Y:S05]  /*1ea0*/  @!P0 BRA `(.L_x_25) ;  /* 0x0000006400cc8947 */ /* 0x002fea0003800000 */
.L_x_24:
[----:B------:R2:W-:Y:S01]  /*1eb0*/  @!P3 SYNCS.ARRIVE.TRANS64 RZ, [UR17], R3 ;  /* 0x00000003ffffb9a7 */ /* 0x0005e20008000011 */
[----:B------:R-:W-:Y:S04]  /*1ec0*/  ULOP3.LUT UR7, UR33, 0x2, URZ, 0xfc, !UPT ;  /* 0x0000000221077892 */ /* 0x000fe8000f8efcff */
[----:B------:R-:W-:Y:S09]  /*1ed0*/  UISETP.NE.AND UP0, UPT, UR7, 0x2, UPT ;  /* 0x000000020700788c */ /* 0x000ff2000bf05270 */
[----:B------:R-:W-:Y:S05]  /*1ee0*/  BRA.U UP0, `(.L_x_26) ;  /* 0x0000000100047547 */ /* 0x000fea000b800000 */
[----:B----4-:R-:W-:Y:S05]  /*1ef0*/  BPT.TRAP 0x1 ;  /* 0x000000040000795c */ /* 0x010fea0000300000 */
.L_x_26:
[----:B------:R-:W-:Y:S04]  /*1f00*/  BSSY.RECONVERGENT B0, `(.L_x_27) ;  /* 0x0000003000007945 */ /* 0x000fe80003800200 */
[----:B------:R-:W-:Y:S05]  /*1f10*/  @P2 BRA `(.L_x_28) ;  /* 0x0000000000042947 */ /* 0x000fea0003800000 */
[----:B----4-:R-:W-:Y:S05]  /*1f20*/  BPT.TRAP 0x1 ;  /* 0x000000040000795c */ /* 0x010fea0000300000 */
.L_x_28:
[----:B----4-:R-:W-:Y:S05]  /*1f30*/  BSYNC.RECONVERGENT B0 ;  /* 0x0000000000007941 */ /* 0x010fea0003800200 */
.L_x_27:
[----:B------:R-:W-:Y:S02]  /*1f40*/  UIADD3 UR7, UPT, UPT, UR6, 0x1, URZ ;  /* 0x0000000106077890 */ /* 0x000fe4000fffe0ff */
[----:B------:R-:W-:Y:S02]  /*1f50*/  ULEA UR16, UR6, UR25, 0xc ;  /* 0x0000001906107291 */ /* 0x000fe4000f8e60ff */
[----:B------:R-:W-:Y:S02]  /*1f60*/  UISETP.NE.AND UP0, UPT, UR7, 0x24, UPT ;  /* 0x000000240700788c */ /* 0x000fe4000bf05270 */
[----:B------:R-:W-:Y:S02]  /*1f70*/  UIADD3 UR30, UP1, UPT, UR36, 0x80, URZ ;  /* 0x00000080241e7890 */ /* 0x000fe4000ff3e0ff */
[----:B------:R-:W-:Y:S02]  /*1f80*/  USEL UR8, URZ, 0x1, UP0 ;  /* 0x00000001ff087887 */ /* 0x000fe40008000000 */
[----:B------:R-:W-:Y:S02]  /*1f90*/  USEL UR26, UR7, URZ, UP0 ;  /* 0x000000ff071a7287 */ /* 0x000fe40008000000 */
[----:B------:R-:W-:Y:S02]  /*1fa0*/  ULOP3.LUT UR23, UR23, UR8, URZ, 0x3c, !UPT ;  /* 0x0000000817177292 */ /* 0x000fe4000f8e3cff */
[----:B------:R-:W-:Y:S02]  /*1fb0*/  ULEA UR7, UR26, UR25, 0x3 ;  /* 0x000000191a077291 */ /* 0x000fe4000f8e18ff */
[----:B------:R-:W-:Y:S02]  /*1fc0*/  ULEA UR8, UR6, UR25, 0xb ;  /* 0x0000001906087291 */ /* 0x000fe4000f8e58ff */
[----:B------:R-:W-:Y:S01]  /*1fd0*/  ULOP3.LUT UR17, UR17, 0xfefffff8, URZ, 0xc0, !UPT ;  /* 0xfefffff811117892 */ /* 0x000fe2000f8ec0ff */
[----:B-1----:R-:W-:Y:S01]  /*1fe0*/  MOV R0, UR23 ;  /* 0x0000001700007c02 */ /* 0x002fe20008000f00 */
[----:B------:R-:W-:Y:S02]  /*1ff0*/  USHF.L.U32 UR18, UR24, 0x6, URZ ;  /* 0x0000000618127899 */ /* 0x000fe400080006ff */
[----:B------:R-:W-:Y:S01]  /*2000*/  UIADD3.X UR31, UPT, UPT, URZ, UR37, URZ, UP1, !UPT ;  /* 0x00000025ff1f7290 */ /* 0x000fe20008ffe4ff */
[----:B------:R-:W-:Y:S01]  /*2010*/  SHF.L.U32 R0, R0, 0x1f, RZ ;  /* 0x0000001f00007819 */ /* 0x000fe200000006ff */
[----:B------:R-:W-:Y:S02]  /*2020*/  UIADD3 UR16, UPT, UPT, UR16, 0x2600, URZ ;  /* 0x0000260010107890 */ /* 0x000fe4000fffe0ff */
[----:B------:R-:W-:Y:S01]  /*2030*/  UIADD3 UR28, UP0, UPT, UR36, 0x180, URZ ;  /* 0x00000180241c7890 */ /* 0x000fe2000ff1e0ff */
[----:B------:R3:W1:Y:S01]  /*2040*/  SYNCS.PHASECHK.TRANS64.TRYWAIT P0, [UR7+0x120], R0 ;  /* 0x00012000ff0075a7 */ /* 0x0006620008001107 */
[----:B------:R-:W-:Y:S02]  /*2050*/  UIMAD UR7, UR12, UR14, UR4 ;  /* 0x0000000e0c0772a4 */ /* 0x000fe4000f8e0204 */
[----:B------:R-:W-:Y:S02]  /*2060*/  UIMAD UR6, UR13, UR15, UR5 ;  /* 0x0000000f0d0672a4 */ /* 0x000fe4000f8e0205 */
[----:B------:R-:W-:Y:S02]  /*2070*/  UIADD3.X UR29, UPT, UPT, URZ, UR37, URZ, UP0, !UPT ;  /* 0x00000025ff1d7290 */ /* 0x000fe400087fe4ff */
[----:B------:R-:W-:Y:S02]  /*2080*/  UPRMT UR6, UR7, 0x40, UR6 ;  /* 0x0000004007067896 */ /* 0x000fe40008000006 */
[----:B------:R-:W-:Y:S02]  /*2090*/  UIADD3 UR8, UPT, UPT, UR8, 0x26600, URZ ;  /* 0x0002660008087890 */ /* 0x000fe4000fffe0ff */
[----:B------:R-:W-:Y:S02]  /*20a0*/  UPRMT UR6, UR6, 0x5410, URZ ;  /* 0x0000541006067896 */ /* 0x000fe400080000ff */
[----:B------:R-:W-:Y:S02]  /*20b0*/  UIADD3 UR32, UPT, UPT, UR12, 0x1, URZ ;  /* 0x000000010c207890 */ /* 0x000fe4000fffe0ff */
[----:B------:R-:W-:Y:S02]  /*20c0*/  UIADD3 UR22, UPT, UPT, UR13, 0x1, URZ ;  /* 0x000000010d167890 */ /* 0x000fe4000fffe0ff */
[----:B------:R-:W-:Y:S02]  /*20d0*/  UISETP.NE.AND UP2, UPT, UR32, UR44, UPT ;  /* 0x0000002c2000728c */ /* 0x000fe4000bf45270 */
[----:B------:R-:W-:Y:S02]  /*20e0*/  UIADD3 UR27, UPT, UPT, UR27, 0x1, URZ ;  /* 0x000000011b1b7890 */ /* 0x000fe4000fffe0ff */
[----:B------:R-:W-:Y:S01]  /*20f0*/  UIADD3 UR7, UPT, UPT, UR24, 0x1, URZ ;  /* 0x0000000118077890 */ /* 0x000fe2000fffe0ff */
[----:B------:R-:W-:Y:S01]  /*2100*/  UMOV UR40, 0x0 ;  /* 0x0000000000287882 */ /* 0x000fe20000000000 */
[----:B------:R-:W-:Y:S01]  /*2110*/  UMOV UR41, 0x10000000 ;  /* 0x1000000000297882 */ /* 0x000fe20000000000 */
[----:B------:R-:W-:Y:S01]  /*2120*/  UMOV UR9, UR17 ;  /* 0x0000001100097c82 */ /* 0x000fe20008000000 */
[----:B------:R4:W-:Y:S01]  /*2130*/  UTMALDG.4D.IM2COL.2CTA [UR16], [UR30], UR6, desc[UR40] ;  /* 0x000028101e0073b4 */ /* 0x0009e20008259006 */
[----:B------:R-:W-:Y:S02]  /*2140*/  UMOV UR11, UR18 ;  /* 0x00000012000b7c82 */ /* 0x000fe40008000000 */
[----:B------:R-:W-:Y:S04]  /*2150*/  @UP2 UIADD3 UR22, UPT, UPT, UR13, URZ, URZ ;  /* 0x000000ff0d162290 */ /* 0x000fe8000fffe0ff */
[----:B------:R-:W-:Y:S01]  /*2160*/  UISETP.NE.AND UP0, UPT, UR22, UR43, UPT ;  /* 0x0000002b1600728c */ /* 0x000fe2000bf05270 */
[----:B------:R2:W-:Y:S10]  /*2170*/  UTMALDG.4D.2CTA [UR8], [UR28], desc[UR40] ;  /* 0x000028081c0075b4 */ /* 0x0005f40008219000 */
[----:B------:R-:W-:Y:S07]  /*2180*/  @UP0 UIADD3 UR7, UPT, UPT, UR24, URZ, URZ ;  /* 0x000000ff18070290 */ /* 0x000fee000fffe0ff */
[----:B------:R-:W-:Y:S01]  /*2190*/  UMOV UR24, UR7 ;  /* 0x0000000700187c82 */ /* 0x000fe20008000000 */
[----:B----4-:R-:W-:Y:S01]  /*21a0*/  UMOV UR6, UR26 ;  /* 0x0000001a00067c82 */ /* 0x010fe20008000000 */
[----:B--2---:R-:W-:Y:S02]  /*21b0*/  USEL UR13, UR22, URZ, UP0 ;  /* 0x000000ff160d7287 */ /* 0x004fe40008000000 */
[----:B------:R-:W-:Y:S02]  /*21c0*/  UISETP.NE.AND UP0, UPT, UR27, UR34, UPT ;  /* 0x000000221b00728c */ /* 0x000fe4000bf05270 */
[----:B------:R-:W-:Y:S07]  /*21d0*/  USEL UR12, UR32, URZ, UP2 ;  /* 0x000000ff200c7287 */ /* 0x000fee0009000000 */
[----:B---3--:R-:W-:Y:S05]  /*21e0*/  BRA.U UP0, `(.L_x_29) ;  /* 0xfffffffd00147547 */ /* 0x008fea000b83ffff */
.L_x_23:
[----:B------:R-:W-:Y:S01]  /*21f0*/  ULEA UR4, UR26, UR25, 0x3 ;  /* 0x000000191a047291 */ /* 0x000fe2000f8e18ff */
[----:B-1----:R-:W-:Y:S01]  /*2200*/  MOV R0, UR23 ;  /* 0x0000001700007c02 */ /* 0x002fe20008000f00 */
[----:B------:R-:W-:Y:S01]  /*2210*/  @!P1 SYNCS.ARRIVE.TRANS64.A1T0 RZ, [UR25+0x258], RZ ;  /* 0x000258ffffff99a7 */ /* 0x000fe20008100019 */
[----:B------:R-:W-:Y:S02]  /*2220*/  UISETP.GE.AND UP0, UPT, UR46, 0x1, UPT ;  /* 0x000000012e00788c */ /* 0x000fe4000bf06270 */
[----:B------:R-:W-:-:S04]  /*2230*/  SHF.L.U32 R0, R0, 0x1f, RZ ;  /* 0x0000001f00007819 */ /* 0x000fc800000006ff */
[----:B--2---:R1:W2:Y:S03]  /*2240*/  SYNCS.PHASECHK.TRANS64.TRYWAIT P0, [UR4+0x120], R0 ;  /* 0x00012000ff0075a7 */ /* 0x0042a60008001104 */
[----:B------:R-:W-:Y:S05]  /*2250*/  BRA.U !UP0, `(.L_x_30) ;  /* 0x00000005085c7547 */ /* 0x000fea000b800000 */
        /* <DEDUP_REMOVED lines=16> */
[----:B------:R-:W-:-:S03]  /*2360*/  UMOV UR32, UR46 ;  /* 0x0000002e00207c82 */ /* 0x000fc60008000000 */
        /* <DEDUP_REMOVED lines=9> */
[----:B---3--:R-:W-:-:S11]  /*2400*/  UMOV UR6, UR26 ;  /* 0x0000001a00067c82 */ /* 0x008fd60008000000 */
.L_x_36:
[----:B------:R-:W-:Y:S01]  /*2410*/  @!P3 MOV R3, 0x3000 ;  /* 0x000030000003b802 */ /* 0x000fe20000000f00 */
[----:B------:R-:W-:Y:S01]  /*2420*/  ULEA UR17, UR6, UR25, 0x3 ;  /* 0x0000001906117291 */ /* 0x000fe2000f8e18ff */
[----:B-12---:R-:W-:Y:S11]  /*2430*/  @P0 BRA `(.L_x_31) ;  /* 0x0000000000100947 */ /* 0x006ff60003800000 */
[----:B------:R-:W-:Y:S04]  /*2440*/  MOV R4, UR23 ;  /* 0x0000001700047c02 */ /* 0x000fe80008000f00 */
[----:B------:R-:W-:Y:S04]  /*2450*/  SHF.L.U32 R4, R4, 0x1f, RZ ;  /* 0x0000001f04047819 */ /* 0x000fe800000006ff */
[----:B------:R-:W1:Y:S02]  /*2460*/  SYNCS.PHASECHK.TRANS64.TRYWAIT P0, [UR17+0x120], R4 ;  /* 0x00012004ff0075a7 */ /* 0x000e640008001111 */
[----:B-1----:R-:W-:Y:S05]  /*2470*/  @!P0 BRA `(.L_x_32) ;  /* 0x0000006000708947 */ /* 0x002fea0003800000 */
.L_x_31:
[----:B------:R2:W-:Y:S01]  /*2480*/  @!P3 SYNCS.ARRIVE.TRANS64 RZ, [UR17], R3 ;  /* 0x00000003ffffb9a7 */ /* 0x0005e20008000011 */
[----:B------:R-:W-:Y:S04]  /*2490*/  ULOP3.LUT UR7, UR33, 0x2, URZ, 0xfc, !UPT ;  /* 0x0000000221077892 */ /* 0x000fe8000f8efcff */
[----:B------:R-:W-:Y:S09]  /*24a0*/  UISETP.NE.AND UP0, UPT, UR7, 0x2, UPT ;  /* 0x000000020700788c */ /* 0x000ff2000bf05270 */
[----:B------:R-:W-:Y:S05]  /*24b0*/  BRA.U UP0, `(.L_x_33) ;  /* 0x0000000100047547 */ /* 0x000fea000b800000 */
[----:B----4-:R-:W-:Y:S05]  /*24c0*/  BPT.TRAP 0x1 ;  /* 0x000000040000795c */ /* 0x010fea0000300000 */
.L_x_33:
[----:B------:R-:W-:Y:S04]  /*24d0*/  BSSY.RECONVERGENT B0, `(.L_x_34) ;  /* 0x0000003000007945 */ /* 0x000fe80003800200 */
[----:B------:R-:W-:Y:S05]  /*24e0*/  @P2 BRA `(.L_x_35) ;  /* 0x0000000000042947 */ /* 0x000fea0003800000 */
[----:B----4-:R-:W-:Y:S05]  /*24f0*/  BPT.TRAP 0x1 ;  /* 0x000000040000795c */ /* 0x010fea0000300000 */
.L_x_35:
[----:B----4-:R-:W-:Y:S05]  /*2500*/  BSYNC.RECONVERGENT B0 ;  /* 0x0000000000007941 */ /* 0x010fea0003800200 */
.L_x_34:
        /* <DEDUP_REMOVED lines=26> */
[----:B------:R-:W-:Y:S01]  /*26b0*/  UIADD3 UR7, UPT, UPT, UR24, 0x1, URZ ;  /* 0x0000000118077890 */ /* 0x000fe2000fffe0ff */
[----:B------:R-:W-:Y:S01]  /*26c0*/  UMOV UR40, 0x0 ;  /* 0x0000000000287882 */ /* 0x000fe20000000000 */
[----:B------:R-:W-:Y:S01]  /*26d0*/  UMOV UR41, 0x10000000 ;  /* 0x1000000000297882 */ /* 0x000fe20000000000 */
[----:B------:R-:W-:Y:S01]  /*26e0*/  UMOV UR9, UR17 ;  /* 0x0000001100097c82 */ /* 0x000fe20008000000 */
[----:B------:R4:W-:Y:S01]  /*26f0*/  UTMALDG.4D.IM2COL.2CTA [UR16], [UR30], UR6, desc[UR40] ;  /* 0x000028101e0073b4 */ /* 0x0009e20008259006 */
[----:B------:R-:W-:Y:S04]  /*2700*/  UMOV UR11, UR18 ;  /* 0x00000012000b7c82 */ /* 0x000fe80008000000 */
[----:B------:R-:W-:Y:S04]  /*2710*/  @UP2 UIADD3 UR22, UPT, UPT, UR13, URZ, URZ ;  /* 0x000000ff0d162290 */ /* 0x000fe8000fffe0ff */
[----:B------:R-:W-:Y:S01]  /*2720*/  UISETP.NE.AND UP0, UPT, UR22, UR43, UPT ;  /* 0x0000002b1600728c */ /* 0x000fe2000bf05270 */
[----:B------:R2:W-:Y:S10]  /*2730*/  UTMALDG.4D.2CTA [UR8], [UR28], desc[UR40] ;  /* 0x000028081c0075b4 */ /* 0x0005f40008219000 */
[----:B------:R-:W-:Y:S07]  /*2740*/  @UP0 UIADD3 UR7, UPT, UPT, UR24, URZ, URZ ;  /* 0x000000ff18070290 */ /* 0x000fee000fffe0ff */
[----:B------:R-:W-:Y:S01]  /*2750*/  UMOV UR24, UR7 ;  /* 0x0000000700187c82 */ /* 0x000fe20008000000 */
[----:B----4-:R-:W-:Y:S02]  /*2760*/  UIADD3 UR6, UPT, UPT, UR32, -0x1, URZ ;  /* 0xffffffff20067890 */ /* 0x010fe4000fffe0ff */
[----:B--2---:R-:W-:Y:S02]  /*2770*/  USEL UR13, UR22, URZ, UP0 ;  /* 0x000000ff160d7287 */ /* 0x004fe40008000000 */
[----:B------:R-:W-:Y:S02]  /*2780*/  UISETP.GT.U32.AND UP0, UPT, UR32, 0x1, UPT ;  /* 0x000000012000788c */ /* 0x000fe4000bf04070 */
[----:B------:R-:W-:Y:S01]  /*2790*/  USEL UR12, UR27, URZ, UP2 ;  /* 0x000000ff1b0c7287 */ /* 0x000fe20009000000 */
[----:B------:R-:W-:Y:S01]  /*27a0*/  UMOV UR32, UR6 ;  /* 0x0000000600207c82 */ /* 0x000fe20008000000 */
[----:B------:R-:W-:Y:S05]  /*27b0*/  UMOV UR6, UR26 ;  /* 0x0000001a00067c82 */ /* 0x000fea0008000000 */
[----:B---3--:R-:W-:Y:S05]  /*27c0*/  BRA.U UP0, `(.L_x_36) ;  /* 0xfffffffd00107547 */ /* 0x008fea000b83ffff */
.L_x_30:
[----:B------:R-:W-:Y:S01]  /*27d0*/  SHF.L.U32 R3, R2, 0x1f, RZ ;  /* 0x0000001f02037819 */ /* 0x000fe200000006ff */
[----:B------:R-:W-:-:S03]  /*27e0*/  NOP ;  /* 0x0000000000007918 */ /* 0x000fc60000000000 */
[----:B-12---:R-:W1:Y:S02]  /*27f0*/  SYNCS.PHASECHK.TRANS64.TRYWAIT P0, [UR25+0x260], R3 ;  /* 0x00026003ff0075a7 */ /* 0x006e640008001119 */
[----:B-1----:R-:W-:Y:S05]  /*2800*/  @!P0 BRA `(.L_x_37) ;  /* 0x0000005c00a48947 */ /* 0x002fea0003800000 */
.L_x_142:
[----:B------:R-:W2:Y:S01]  /*2810*/  LDS.128 R4, [UR25+0x2a0] ;  /* 0x0002a019ff047984 */ /* 0x000ea20008000c00 */
[----:B------:R-:W-:Y:S02]  /*2820*/  UIADD3 UR4, UPT, UPT, UR25, 0x268, URZ ;  /* 0x0000026819047890 */ /* 0x000fe4000fffe0ff */
[----:B------:R-:W-:Y:S01]  /*2830*/  UISETP.GE.AND UP0, UPT, UR39, 0x1, UPT ;  /* 0x000000012700788c */ /* 0x000fe2000bf06270 */
[----:B------:R-:W-:Y:S01]  /*2840*/  @!PT LDS RZ, [RZ] ;  /* 0x00000000fffff984 */ /* 0x000fe20000000800 */
[----:B------:R-:W-:Y:S01]  /*2850*/  @!PT LDS RZ, [RZ] ;  /* 0x00000000fffff984 */ /* 0x000fe20000000800 */
[----:B------:R-:W-:Y:S01]  /*2860*/  @!PT LDS RZ, [RZ] ;  /* 0x00000000fffff984 */ /* 0x000fe20000000800 */
[----:B------:R-:W-:Y:S01]  /*2870*/  @!PT LDS RZ, [RZ] ;  /* 0x00000000fffff984 */ /* 0x000fe20000000800 */
[----:B------:R3:W-:Y:S06]  /*2880*/  MEMBAR.ALL.CTA ;  /* 0x0000000000007992 */ /* 0x0007ec0000008000 */
[----:B---3--:R-:W3:Y:S01]  /*2890*/  FENCE.VIEW.ASYNC.S ;  /* 0x00000000000073c6 */ /* 0x008ee20000000000 */
[----:B------:R-:W-:-:S09]  /*28a0*/  UPRMT UR4, URZ, 0x654, UR4 ;  /* 0x00000654ff047896 */ /* 0x000fd20008000004 */
[----:B---3--:R-:W-:Y:S01]  /*28b0*/  SYNCS.ARRIVE.TRANS64.RED.A1T0 RZ, [UR4], RZ ;  /* 0x000000ffffff79a7 */ /* 0x008fe20008100404 */
[----:B--2---:R-:W-:-:S13]  /*28c0*/  LOP3.LUT P0, RZ, R6, 0x1, RZ, 0xc0, !PT ;  /* 0x0000000106ff7812 */ /* 0x004fda000780c0ff */
[----:B------:R-:W-:Y:S01]  /*28d0*/  VOTEU.ANY UP1, P0 ;  /* 0x0000000000ff7886 */ /* 0x000fe20000020100 */
[----:B------:R-:W-:-:S13]  /*28e0*/  PLOP3.LUT P0, PT, PT, PT, UP1, 0x80, 0x8 ;  /* 0x000000000008781c */ /* 0x000fda0003f0f018 */
[----:B-1----:R-:W-:Y:S02]  /*28f0*/  @P0 MOV R0, R4 ;  /* 0x0000000400000202 */ /* 0x002fe40000000f00 */
[----:B------:R-:W-:Y:S02]  /*2900*/  @P0 LOP3.LUT R4, R5, 0xffff, RZ, 0xc0, !PT ;  /* 0x0000ffff05040812 */ /* 0x000fe400078ec0ff */
[----:B------:R-:W-:Y:S02]  /*2910*/  @P0 R2UR UR6, R0 ;  /* 0x00000000000602ca */ /* 0x000fe400000e0000 */
[----:B------:R-:W-:-:S11]  /*2920*/  @P0 R2UR UR5, R4 ;  /* 0x00000000040502ca */ /* 0x000fd600000e0000 */
[----:B------:R-:W-:Y:S02]  /*2930*/  @UP1 UMOV UR42, UR6 ;  /* 0x00000006002a1c82 */ /* 0x000fe40008000000 */
[----:B------:R-:W-:Y:S01]  /*2940*/  @UP1 UMOV UR38, UR5 ;  /* 0x0000000500261c82 */ /* 0x000fe20008000000 */
[----:B------:R-:W-:Y:S05]  /*2950*/  BRA.U !UP0, `(.L_x_38) ;  /* 0x0000000108d47547 */ /* 0x000fea000b800000 */
[----:B------:R-:W1:Y:S01]  /*2960*/  LDCU.128 UR16, c[0x0][0xb10] ;  /* 0x00016200ff1077ac */ /* 0x000e620008000c00 */
[----:B------:R-:W2:Y:S01]  /*2970*/  LDCU UR21, c[0x0][0xb20] ;  /* 0x00016400ff1577ac */ /* 0x000ea20008000800 */
[----:B------:R-:W3:Y:S01]  /*2980*/  LDCU UR20, c[0x0][0xb0c] ;  /* 0x00016180ff1477ac */ /* 0x000ee20008000800 */
[----:B------:R-:W4:Y:S01]  /*2990*/  LDCU.64 UR8, c[0x0][0xb28] ;  /* 0x00016500ff0877ac */ /* 0x000f220008000a00 */
[----:B------:R-:W-:Y:S02]  /*29a0*/  UISETP.NE.AND UP3, UPT, UR39, 0x1, UPT ;  /* 0x000000012700788c */ /* 0x000fe4000bf65270 */
[----:B-1----:R-:W-:Y:S02]  /*29b0*/  UIMAD.WIDE.U32 UR4, UR48, UR19, URZ ;  /* 0x00000013300472a5 */ /* 0x002fe4000f8e00ff */
[----:B------:R-:W-:Y:S02]  /*29c0*/  UIMAD.WIDE.U32 UR6, UR49, UR16, URZ ;  /* 0x00000010310672a5 */ /* 0x000fe4000f8e00ff */
[----:B------:R-:W-:-:S02]  /*29d0*/  UISETP.NE.AND UP0, UPT, UR18, 0x1, UPT ;  /* 0x000000011200788c */ /* 0x000fc4000bf05270 */
[----:B------:R-:W-:Y:S01]  /*29e0*/  UIMAD.WIDE.U32 UR14, UR38, UR19, URZ ;  /* 0x00000013260e72a5 */ /* 0x000fe2000f8e00ff */
[----:B------:R-:W-:Y:S01]  /*29f0*/  UMOV UR4, UR5 ;  /* 0x0000000500047c82 */ /* 0x000fe20008000000 */
[----:B---3--:R-:W-:Y:S02]  /*2a00*/  UISETP.NE.AND UP2, UPT, UR20, 0x1, UPT ;  /* 0x000000011400788c */ /* 0x008fe4000bf45270 */
[----:B--2---:R-:W-:Y:S02]  /*2a10*/  USHF.R.U32.HI UR5, URZ, UR21, UR4 ;  /* 0x00000015ff057299 */ /* 0x004fe40008011604 */
[----:B------:R-:W-:Y:S01]  /*2a20*/  UIMAD.WIDE.U32 UR12, UR42, UR16, URZ ;  /* 0x000000102a0c72a5 */ /* 0x000fe2000f8e00ff */
[----:B------:R-:W-:Y:S01]  /*2a30*/  UMOV UR4, UR7 ;  /* 0x0000000700047c82 */ /* 0x000fe20008000000 */
[----:B------:R-:W-:Y:S02]  /*2a40*/  USEL UR5, UR48, UR5, !UP0 ;  /* 0x0000000530057287 */ /* 0x000fe4000c000000 */
[----:B------:R-:W-:-:S02]  /*2a50*/  USHF.R.U32.HI UR4, URZ, UR17, UR4 ;  /* 0x00000011ff047299 */ /* 0x000fc40008011604 */
[----:B----4-:R-:W-:Y:S02]  /*2a60*/  UIMAD.WIDE.U32 UR10, UR5, UR8, URZ ;  /* 0x00000008050a72a5 */ /* 0x010fe4000f8e00ff */
[----:B------:R-:W-:Y:S01]  /*2a70*/  USEL UR6, UR49, UR4, !UP2 ;  /* 0x0000000431067287 */ /* 0x000fe2000d000000 */
[----:B------:R-:W-:Y:S02]  /*2a80*/  UMOV UR12, UR13 ;  /* 0x0000000d000c7c82 */ /* 0x000fe40008000000 */
[----:B------:R-:W-:Y:S01]  /*2a90*/  UMOV UR4, UR15 ;  /* 0x0000000f00047c82 */ /* 0x000fe20008000000 */
[----:B------:R-:W-:Y:S01]  /*2aa0*/  UIMAD.WIDE.U32 UR14, UR6, UR8, URZ ;  /* 0x00000008060e72a5 */ /* 0x000fe2000f8e00ff */
[----:B------:R-:W-:Y:S01]  /*2ab0*/  UMOV UR10, UR11 ;  /* 0x0000000b000a7c82 */ /* 0x000fe20008000000 */
[----:B------:R-:W-:Y:S02]  /*2ac0*/  USHF.R.U32.HI UR4, URZ, UR21, UR4 ;  /* 0x00000015ff047299 */ /* 0x000fe40008011604 */
[----:B------:R-:W-:-:S03]  /*2ad0*/  @UP3 USHF.R.U32.HI UR5, URZ, UR9, UR10 ;  /* 0x00000009ff053299 */ /* 0x000fc6000801160a */
[----:B------:R-:W-:Y:S01]  /*2ae0*/  UMOV UR14, UR15 ;  /* 0x0000000f000e7c82 */ /* 0x000fe20008000000 */
[----:B------:R-:W-:Y:S02]  /*2af0*/  USHF.R.U32.HI UR17, URZ, UR17, UR12 ;  /* 0x00000011ff117299 */ /* 0x000fe4000801160c */
[----:B------:R-:W-:Y:S02]  /*2b00*/  USEL UR4, UR38, UR4, !UP0 ;  /* 0x0000000426047287 */ /* 0x000fe4000c000000 */
[----:B------:R-:W-:Y:S02]  /*2b10*/  @UP3 USHF.R.U32.HI UR6, URZ, UR9, UR14 ;  /* 0x00000009ff063299 */ /* 0x000fe4000801160e */
[----:B------:R-:W-:Y:S02]  /*2b20*/  UIMAD UR7, UR39, UR5, URZ ;  /* 0x00000005270772a4 */ /* 0x000fe4000f8e02ff */
[----:B------:R-:W-:Y:S02]  /*2b30*/  USEL UR5, UR42, UR17, !UP2 ;  /* 0x000000112a057287 */ /* 0x000fe4000d000000 */
[----:B------:R-:W-:-:S02]  /*2b40*/  UIMAD UR10, UR39, UR6, URZ ;  /* 0x00000006270a72a4 */ /* 0x000fc4000f8e02ff */
[----:B------:R-:W-:Y:S02]  /*2b50*/  UISETP.GE.AND UP0, UPT, UR4, UR7, UPT ;  /* 0x000000070400728c */ /* 0x000fe4000bf06270 */
[----:B------:R-:W-:Y:S02]  /*2b60*/  UIMAD.WIDE.U32 UR12, UR4, UR8, URZ ;  /* 0x00000008040c72a5 */ /* 0x000fe4000f8e00ff */
[----:B------:R-:W-:Y:S02]  /*2b70*/  UISETP.GE.OR UP0, UPT, UR5, UR10, UP0 ;  /* 0x0000000a0500728c */ /* 0x000fe40008706670 */
[----:B------:R-:W-:Y:S02]  /*2b80*/  UIMAD.WIDE.U32 UR10, UR5, UR8, URZ ;  /* 0x00000008050a72a5 */ /* 0x000fe4000f8e00ff */
[----:B------:R-:W-:Y:S01]  /*2b90*/  UIADD3 UR12, UPT, UPT, -UR4, URZ, URZ ;  /* 0x000000ff040c7290 */ /* 0x000fe2000fffe1ff */
[----:B------:R-:W-:Y:S01]  /*2ba0*/  UMOV UR8, UR13 ;  /* 0x0000000d00087c82 */ /* 0x000fe20008000000 */
[----:B------:R-:W-:-:S02]  /*2bb0*/  UIADD3 UR10, UPT, UPT, -UR5, URZ, URZ ;  /* 0x000000ff050a7290 */ /* 0x000fc4000fffe1ff */
[----:B------:R-:W-:-:S03]  /*2bc0*/  USHF.R.U32.HI UR8, URZ, UR9, UR8 ;  /* 0x00000009ff087299 */ /* 0x000fc60008011608 */
[----:B------:R-:W-:Y:S01]  /*2bd0*/  @!UP0 UMOV UR7, UR11 ;  /* 0x0000000b00078c82 */ /* 0x000fe20008000000 */
[----:B------:R-:W-:Y:S02]  /*2be0*/  UIMAD UR12, UR18, UR12, UR38 ;  /* 0x0000000c120c72a4 */ /* 0x000fe4000f8e0226 */
[----:B------:R-:W-:Y:S02]  /*2bf0*/  USEL UR8, UR4, UR8, !UP3 ;  /* 0x0000000804087287 */ /* 0x000fe4000d800000 */
[----:B------:R-:W-:Y:S02]  /*2c00*/  @!UP0 USHF.R.U32.HI UR7, URZ, UR9, UR7 ;  /* 0x00000009ff078299 */ /* 0x000fe40008011607 */
[----:B------:R-:W-:Y:S02]  /*2c10*/  UIADD3 UR9, UPT, UPT, -UR8, URZ, URZ ;  /* 0x000000ff08097290 */ /* 0x000fe4000fffe1ff */
[----:B------:R-:W-:Y:S02]  /*2c20*/  @!UP0 USEL UR7, UR5, UR7, !UP3 ;  /* 0x0000000705078287 */ /* 0x000fe4000d800000 */
[----:B------:R-:W-:-:S02]  /*2c30*/  UIMAD UR9, UR39, UR9, UR4 ;  /* 0x00000009270972a4 */ /* 0x000fc4000f8e0204 */
[----:B------:R-:W-:Y:S02]  /*2c40*/  @!UP0 UIADD3 UR8, UPT, UPT, UR8, -UR7, URZ ;  /* 0x8000000708088290 */ /* 0x000fe4000fffe0ff */
[----:B------:R-:W-:Y:S02]  /*2c50*/  @!UP0 UIMAD UR7, UR9, UR6, UR7 ;  /* 0x00000006090782a4 */ /* 0x000fe4000f8e0207 */
[----:B------:R-:W-:Y:S02]  /*2c60*/  @!UP0 UIMAD UR4, UR39, UR8, UR5 ;  /* 0x00000008270482a4 */ /* 0x000fe4000f8e0205 */
[----:B------:R-:W-:Y:S02]  /*2c70*/  UIMAD UR6, UR20, UR10, UR42 ;  /* 0x0000000a140672a4 */ /* 0x000fe4000f8e022a */
[----:B------:R-:W-:Y:S01]  /*2c80*/  UIMAD UR38, UR4, UR18, UR12 ;  /* 0x00000012042672a4 */ /* 0x000fe2000f8e020c */
[----:B------:R-:W-:Y:S02]  /*2c90*/  @!UP0 UMOV UR5, UR7 ;  /* 0x0000000700058c82 */ /* 0x000fe40008000000 */
[----:B------:R-:W-:-:S12]  /*2ca0*/  UIMAD UR42, UR5, UR20, UR6 ;  /* 0x00000014052a72a4 */ /* 0x000fd8000f8e0206 */
.L_x_38:
[----:B------:R-:W1:Y:S02]  /*2cb0*/  LDCU UR4, c[0x0][0xb30] ;  /* 0x00016600ff0477ac */ /* 0x000e640008000800 */
[----:B-1----:R-:W-:-:S09]  /*2cc0*/  UISETP.NE.AND UP0, UPT, UR4, 0x1, UPT ;  /* 0x000000010400788c */ /* 0x002fd2000bf05270 */
[----:B------:R-:W-:Y:S05]  /*2cd0*/  BRA.U UP0, `(.L_x_39) ;  /* 0x0000000100447547 */ /* 0x000fea000b800000 */
[----:B------:R-:W1:Y:S01]  /*2ce0*/  LDCU.128 UR8, c[0x0][0xb10] ;  /* 0x00016200ff0877ac */ /* 0x000e620008000c00 */
[----:B------:R-:W2:Y:S01]  /*2cf0*/  LDCU UR12, c[0x0][0xb0c] ;  /* 0x00016180ff0c77ac */ /* 0x000ea20008000800 */
[----:B------:R-:W3:Y:S01]  /*2d00*/  LDCU UR13, c[0x0][0xb20] ;  /* 0x00016400ff0d77ac */ /* 0x000ee20008000800 */
[----:B-1----:R-:W-:Y:S02]  /*2d10*/  UIMAD.WIDE.U32 UR6, UR42, UR8, URZ ;  /* 0x000000082a0672a5 */ /* 0x002fe4000f8e00ff */
[----:B------:R-:W-:Y:S02]  /*2d20*/  UIMAD.WIDE.U32 UR4, UR38, UR11, URZ ;  /* 0x0000000b260472a5 */ /* 0x000fe4000f8e00ff */
[----:B--2---:R-:W-:Y:S02]  /*2d30*/  UISETP.NE.AND UP2, UPT, UR12, 0x1, UPT ;  /* 0x000000010c00788c */ /* 0x004fe4000bf45270 */
[----:B------:R-:W-:Y:S01]  /*2d40*/  UISETP.NE.AND UP0, UPT, UR10, 0x1, UPT ;  /* 0x000000010a00788c */ /* 0x000fe2000bf05270 */
[----:B------:R-:W-:-:S02]  /*2d50*/  UMOV UR6, UR7 ;  /* 0x0000000700067c82 */ /* 0x000fc40008000000 */
[----:B------:R-:W-:Y:S01]  /*2d60*/  UMOV UR4, UR5 ;  /* 0x0000000500047c82 */ /* 0x000fe20008000000 */
[----:B------:R-:W-:Y:S02]  /*2d70*/  USHF.R.U32.HI UR6, URZ, UR9, UR6 ;  /* 0x00000009ff067299 */ /* 0x000fe40008011606 */
[----:B---3--:R-:W-:Y:S02]  /*2d80*/  USHF.R.U32.HI UR4, URZ, UR13, UR4 ;  /* 0x0000000dff047299 */ /* 0x008fe40008011604 */
[----:B------:R-:W-:Y:S02]  /*2d90*/  USEL UR5, UR42, UR6, !UP2 ;  /* 0x000000062a057287 */ /* 0x000fe4000d000000 */
[----:B------:R-:W-:-:S04]  /*2da0*/  USEL UR4, UR38, UR4, !UP0 ;  /* 0x0000000426047287 */ /* 0x000fc8000c000000 */
[----:B------:R-:W-:Y:S02]  /*2db0*/  UIADD3 UR6, UPT, UPT, UR5, -UR4, URZ ;  /* 0x8000000405067290 */ /* 0x000fe4000fffe0ff */
[----:B------:R-:W-:Y:S02]  /*2dc0*/  UIADD3 UR4, UPT, UPT, -UR5, UR4, URZ ;  /* 0x0000000405047290 */ /* 0x000fe4000fffe1ff */
[----:B------:R-:W-:Y:S02]  /*2dd0*/  UIMAD UR38, UR6, UR10, UR38 ;  /* 0x0000000a062672a4 */ /* 0x000fe4000f8e0226 */
[----:B------:R-:W-:-:S12]  /*2de0*/  UIMAD UR42, UR4, UR12, UR42 ;  /* 0x0000000c042a72a4 */ /* 0x000fd8000f8e022a */
.L_x_39:
[----:B------:R-:W-:Y:S01]  /*2df0*/  R2UR UR4, R83 ;  /* 0x00000000530472ca */ /* 0x000fe200000e0000 */
[----:B------:R-:W-:Y:S01]  /*2e00*/  UIADD3 UR45, UPT, UPT, UR42, UR63, URZ ;  /* 0x0000003f2a2d7290 */ /* 0x000fe2000fffe0ff */
[----:B------:R-:W-:Y:S01]  /*2e10*/  PLOP3.LUT P1, PT, PT, PT, PT, 0x80, 0x8 ;  /* 0x000000000008781c */ /* 0x000fe20003f2f070 */
[----:B------:R-:W-:Y:S01]  /*2e20*/  UMOV UR27, UR34 ;  /* 0x00000022001b7c82 */ /* 0x000fe20008000000 */
[----:B------:R-:W-:-:S09]  /*2e30*/  LOP3.LUT R2, R2, 0x1, RZ, 0x3c, !PT ;  /* 0x0000000102027812 */ /* 0x000fd200078e3cff */
[----:B------:R-:W-:Y:S01]  /*2e40*/  UIADD3 UR47, UPT, UPT, UR38, UR4, URZ ;  /* 0x00000004262f7290 */ /* 0x000fe2000fffe0ff */
[----:B------:R-:W-:Y:S11]  /*2e50*/  BRA.U UP1, `(.L_x_40) ;  /* 0xffffffed01407547 */ /* 0x000ff6000b83ffff */
[----:B------:R-:W-:Y:S01]  /*2e60*/  UIADD3 UR25, UPT, UPT, UR25, 0x120, URZ ;  /* 0x0000012019197890 */ /* 0x000fe2000fffe0ff */
[----:B------:R-:W-:-:S03]  /*2e70*/  MOV R2, UR23 ;  /* 0x0000001700027c02 */ /* 0x000fc60008000f00 */
[----:B------:R-:W-:Y:S01]  /*2e80*/  ULEA UR4, UR26, UR25, 0x3 ;  /* 0x000000191a047291 */ /* 0x000fe2000f8e18ff */
[----:B------:R-:W-:-:S08]  /*2e90*/  SHF.L.U32 R2, R2, 0x1f, RZ ;  /* 0x0000001f02027819 */ /* 0x000fd000000006ff */
[----:B------:R-:W1:Y:S02]  /*2ea0*/  SYNCS.PHASECHK.TRANS64.TRYWAIT P0, [UR4], R2 ;  /* 0x00000002ff0075a7 */ /* 0x000e640008001104 */
[----:B-1----:R-:W-:Y:S05]  /*2eb0*/  @!P0 BRA `(.L_x_41) ;  /* 0x0000005800108947 */ /* 0x002fea0003800000 */
.L_x_144:
[----:B------:R-:W-:-:S04]  /*2ec0*/  UIADD3 UR4, UPT, UPT, UR26, 0x1, URZ ;  /* 0x000000011a047890 */ /* 0x000fc8000fffe0ff */
[----:B------:R-:W-:-:S04]  /*2ed0*/  UISETP.NE.AND UP0, UPT, UR4, 0x24, UPT ;  /* 0x000000240400788c */ /* 0x000fc8000bf05270 */
[----:B------:R-:W-:Y:S02]  /*2ee0*/  USEL UR5, URZ, 0x1, UP0 ;  /* 0x00000001ff057887 */ /* 0x000fe40008000000 */
[----:B------:R-:W-:Y:S02]  /*2ef0*/  USEL UR4, UR4, URZ, UP0 ;  /* 0x000000ff04047287 */ /* 0x000fe40008000000 */
[----:B------:R-:W-:Y:S02]  /*2f00*/  ULOP3.LUT UR6, UR23, UR5, URZ, 0x3c, !UPT ;  /* 0x0000000517067292 */ /* 0x000fe4000f8e3cff */
[----:B------:R-:W-:-:S04]  /*2f10*/  ULEA UR5, UR4, UR25, 0x3 ;  /* 0x0000001904057291 */ /* 0x000fc8000f8e18ff */
[----:B-1----:R-:W-:-:S04]  /*2f20*/  MOV R2, UR6 ;  /* 0x0000000600027c02 */ /* 0x002fc80008000f00 */
[----:B------:R-:W-:-:S04]  /*2f30*/  SHF.L.U32 R2, R2, 0x1f, RZ ;  /* 0x0000001f02027819 */ /* 0x000fc800000006ff */
[----:B------:R-:W1:Y:S02]  /*2f40*/  SYNCS.PHASECHK.TRANS64.TRYWAIT P0, [UR5], R2 ;  /* 0x00000002ff0075a7 */ /* 0x000e640008001105 */
[----:B-1----:R-:W-:Y:S05]  /*2f50*/  @!P0 BRA `(.L_x_42) ;  /* 0x0000005800008947 */ /* 0x002fea0003800000 */
.L_x_146:
        /* <DEDUP_REMOVED lines=10> */
.L_x_148:
        /* <DEDUP_REMOVED lines=10> */
.L_x_150:
        /* <DEDUP_REMOVED lines=10> */
.L_x_152:
        /* <DEDUP_REMOVED lines=10> */
.L_x_154:
        /* <DEDUP_REMOVED lines=10> */
.L_x_156:
        /* <DEDUP_REMOVED lines=10> */
.L_x_158:
        /* <DEDUP_REMOVED lines=10> */
.L_x_160:
        /* <DEDUP_REMOVED lines=10> */
.L_x_162:
        /* <DEDUP_REMOVED lines=10> */
.L_x_164:
        /* <DEDUP_REMOVED lines=10> */
.L_x_166:
        /* <DEDUP_REMOVED lines=10> */
.L_x_168:
        /* <DEDUP_REMOVED lines=10> */
.L_x_170:
        /* <DEDUP_REMOVED lines=10> */
.L_x_172:
        /* <DEDUP_REMOVED lines=10> */
.L_x_174:
        /* <DEDUP_REMOVED lines=10> */
.L_x_176:
        /* <DEDUP_REMOVED lines=10> */
.L_x_178:
        /* <DEDUP_REMOVED lines=10> */
.L_x_180:
        /* <DEDUP_REMOVED lines=10> */
.L_x_182:
        /* <DEDUP_REMOVED lines=10> */
.L_x_184:
        /* <DEDUP_REMOVED lines=10> */
.L_x_186:
        /* <DEDUP_REMOVED lines=10> */
.L_x_188:
        /* <DEDUP_REMOVED lines=10> */
.L_x_190:
        /* <DEDUP_REMOVED lines=10> */
.L_x_192:
        /* <DEDUP_REMOVED lines=10> */
.L_x_194:
        /* <DEDUP_REMOVED lines=10> */
.L_x_196:
        /* <DEDUP_REMOVED lines=10> */
.L_x_198:
        /* <DEDUP_REMOVED lines=10> */
.L_x_200:
        /* <DEDUP_REMOVED lines=10> */
.L_x_202:
        /* <DEDUP_REMOVED lines=10> */
.L_x_204:
        /* <DEDUP_REMOVED lines=10> */
.L_x_206:
        /* <DEDUP_REMOVED lines=10> */
.L_x_208:
        /* <DEDUP_REMOVED lines=10> */
.L_x_210:
        /* <DEDUP_REMOVED lines=10> */
.L_x_212:
[----:B------:R-:W-:-:S04]  /*4400*/  UIADD3 UR4, UPT, UPT, UR4, 0x1, URZ ;  /* 0x0000000104047890 */ /* 0x000fc8000fffe0ff */
[----:B------:R-:W-:-:S04]  /*4410*/  UISETP.NE.AND UP0, UPT, UR4, 0x24, UPT ;  /* 0x000000240400788c */ /* 0x000fc8000bf05270 */
[----:B------:R-:W-:Y:S02]  /*4420*/  USEL UR5, URZ, 0x1, UP0 ;  /* 0x00000001ff057887 */ /* 0x000fe40008000000 */
[----:B------:R-:W-:Y:S02]  /*4430*/  USEL UR4, UR4, URZ, UP0 ;  /* 0x000000ff04047287 */ /* 0x000fe40008000000 */
[----:B------:R-:W-:Y:S02]  /*4440*/  ULOP3.LUT UR5, UR6, UR5, URZ, 0x3c, !UPT ;  /* 0x0000000506057292 */ /* 0x000fe4000f8e3cff */
[----:B------:R-:W-:-:S04]  /*4450*/  ULEA UR4, UR4, UR25, 0x3 ;  /* 0x0000001904047291 */ /* 0x000fc8000f8e18ff */
[----:B-1----:R-:W-:Y:S02]  /*4460*/  IMAD.U32 R2, RZ, RZ, UR5 ;  /* 0x00000005ff027e24 */ /* 0x002fe4000f8e00ff */
[----:B------:R-:W-:-:S03]  /*4470*/  MOV R0, UR4 ;  /* 0x0000000400007c02 */ /* 0x000fc60008000f00 */
[----:B------:R-:W-:-:S07]  /*4480*/  SHF.L.U32 R2, R2, 0x1f, RZ ;  /* 0x0000001f02027819 */ /* 0x000fce00000006ff */
.L_x_76:
[----:B-1----:R1:W2:Y:S02]  /*4490*/  SYNCS.PHASECHK.TRANS64.TRYWAIT P0, [R0+URZ], R2 ;  /* 0x00000002000075a7 */ /* 0x0022a400080011ff */
[----:B--2---:R-:W-:Y:S05]  /*44a0*/  @!P0 NANOSLEEP.SYNCS 0x989680 ;  /* 0x009896800000895d */ /* 0x004fea0003900000 */
[----:B------:R-:W2:Y:S02]  /*44b0*/  @!P0 SYNCS.PHASECHK.TRANS64 P0, [R0+URZ], R2 ;  /* 0x00000002000085a7 */ /* 0x000ea400080010ff */
[----:B--2---:R-:W-:Y:S05]  /*44c0*/  @P0 EXIT ;  /* 0x000000000000094d */ /* 0x004fea0003800000 */
[----:B------:R-:W-:Y:S05]  /*44d0*/  BRA `(.L_x_76) ;  /* 0xfffffffc00ec7947 */ /* 0x000fea000383ffff */
.L_x_22:
[----:B------:R-:W2:Y:S02]  /*44e0*/  S2UR UR4, SR_CgaCtaId ;  /* 0x00000000000479c3 */ /* 0x000ea40000008800 */
[----:B--2---:R-:W-:-:S04]  /*44f0*/  UISETP.NE.AND UP0, UPT, UR4, URZ, UPT ;  /* 0x000000ff0400728c */ /* 0x004fc8000bf05270 */
[----:B------:R-:W-:-:S09]  /*4500*/  UISETP.NE.OR UP0, UPT, UR18, 0x1, UP0 ;  /* 0x000000011200788c */ /* 0x000fd20008705670 */
[----:B------:R-:W-:Y:S05]  /*4510*/  BRA.U UP0, `(.L_x_77) ;  /* 0x0000000100b47547 */ /* 0x000fea000b800000 */
[----:B------:R-:W2:Y:S01]  /*4520*/  S2UR UR5, SR_CgaCtaId ;  /* 0x00000000000579c3 */ /* 0x000ea20000008800 */
[----:B------:R-:W-:Y:S01]  /*4530*/  UMOV UR4, 0x400 ;  /* 0x0000040000047882 */ /* 0x000fe20000000000 */
[----:B------:R-:W-:Y:S01]  /*4540*/  HFMA2 R2, -RZ, RZ, 0, 5.9604644775390625e-08 ;  /* 0x00000001ff027431 */ /* 0x000fe200000001ff */
[----:B------:R-:W-:Y:S01]  /*4550*/  ISETP.GE.U32.AND P0, PT, R3, 0x2, PT ;  /* 0x000000020300780c */ /* 0x000fe20003f06070 */
[----:B------:R-:W-:Y:S01]  /*4560*/  IMAD.MOV.U32 R8, RZ, RZ, RZ ;  /* 0x000000ffff087224 */ /* 0x000fe200078e00ff */
[----:B--2---:R-:W-:-:S04]  /*4570*/  ULEA UR4, UR5, UR4, 0x18 ;  /* 0x0000000405047291 */ /* 0x004fc8000f8ec0ff */
[----:B------:R-:W-:Y:S02]  /*4580*/  UIADD3 UR5, UPT, UPT, UR4, 0x268, URZ ;  /* 0x0000026804057890 */ /* 0x000fe4000fffe0ff */
[----:B------:R-:W-:Y:S02]  /*4590*/  UIADD3 UR8, UPT, UPT, UR4, 0x260, URZ ;  /* 0x0000026004087890 */ /* 0x000fe4000fffe0ff */
[----:B------:R-:W-:-:S12]  /*45a0*/  UPRMT UR5, URZ, 0x654, UR5 ;  /* 0x00000654ff057896 */ /* 0x000fd80008000005 */
.L_x_80:
[----:B------:R-:W-:Y:S01]  /*45b0*/  SHF.L.U32 R6, R2, 0x1f, RZ ;  /* 0x0000001f02067819 */ /* 0x000fe200000006ff */
[----:B------:R-:W-:Y:S02]  /*45c0*/  IMAD.U32 R4, RZ, RZ, UR8 ;  /* 0x00000008ff047e24 */ /* 0x000fe4000f8e00ff */
[----:B------:R-:W-:Y:S01]  /*45d0*/  @!P0 IMAD.MOV.U32 R5, RZ, RZ, 0x10 ;  /* 0x00000010ff058424 */ /* 0x000fe200078e00ff */
[----:B------:R-:W2:Y:S02]  /*45e0*/  SYNCS.PHASECHK.TRANS64.TRYWAIT P1, [UR4+0x268], R6 ;  /* 0x00026806ff0075a7 */ /* 0x000ea40008021104 */
[----:B------:R-:W-:-:S04]  /*45f0*/  PRMT R4, R3, 0x654, R4 ;  /* 0x0000065403047816 */ /* 0x000fc80000000004 */
[----:B------:R-:W-:Y:S01]  /*4600*/  SEL R0, R4, R0, !P0 ;  /* 0x0000000004007207 */ /* 0x000fe20004000000 */
[----:B--2---:R-:W-:Y:S06]  /*4610*/  @!P1 BRA `(.L_x_78) ;  /* 0x0000004c00809947 */ /* 0x004fec0003800000 */
.L_x_214:
[----:B------:R-:W-:Y:S01]  /*4620*/  UIADD3 UR6, UPT, UPT, UR4, 0x2a0, URZ ;  /* 0x000002a004067890 */ /* 0x000fe2000fffe0ff */
[----:B------:R3:W-:Y:S01]  /*4630*/  @!P0 SYNCS.ARRIVE.TRANS64.RED RZ, [R0+URZ], R5 ;  /* 0x0000000500ff89a7 */ /* 0x0007e200080004ff */
[----:B------:R-:W-:Y:S01]  /*4640*/  UIADD3 UR7, UPT, UPT, UR4, 0x260, URZ ;  /* 0x0000026004077890 */ /* 0x000fe2000fffe0ff */
[----:B------:R-:W-:-:S08]  /*4650*/  LOP3.LUT R2, R2, 0x1, RZ, 0x3c, !PT ;  /* 0x0000000102027812 */ /* 0x000fd000078e3cff */
[----:B------:R-:W-:Y:S06]  /*4660*/  UGETNEXTWORKID.BROADCAST [UR6], [UR7] ;  /* 0x00000000060073ca */ /* 0x000fec0008000100 */
[----:B---3--:R-:W-:-:S04]  /*4670*/  SHF.L.U32 R5, R8, 0x1f, RZ ;  /* 0x0000001f08057819 */ /* 0x008fc800000006ff */
[----:B------:R-:W3:Y:S02]  /*4680*/  SYNCS.PHASECHK.TRANS64.TRYWAIT P1, [UR4+0x260], R5 ;  /* 0x00026005ff0075a7 */ /* 0x000ee40008021104 */
[----:B---3--:R-:W-:Y:S05]  /*4690*/  @!P1 BRA `(.L_x_79) ;  /* 0x0000004c00789947 */ /* 0x008fea0003800000 */
.L_x_216:
[----:B--2---:R-:W2:Y:S01]  /*46a0*/  LDS.128 R4, [UR4+0x2a0] ;  /* 0x0002a004ff047984 */ /* 0x004ea20008000c00 */
[----:B------:R-:W-:Y:S01]  /*46b0*/  LOP3.LUT R8, R8, 0x1, RZ, 0x3c, !PT ;  /* 0x0000000108087812 */ /* 0x000fe200078e3cff */
[----:B------:R-:W-:Y:S01]  /*46c0*/  @!PT LDS RZ, [RZ] ;  /* 0x00000000fffff984 */ /* 0x000fe20000000800 */
[----:B------:R-:W-:Y:S01]  /*46d0*/  @!PT LDS RZ, [RZ] ;  /* 0x00000000fffff984 */ /* 0x000fe20000000800 */
[----:B------:R-:W-:Y:S01]  /*46e0*/  @!PT LDS RZ, [RZ] ;  /* 0x00000000fffff984 */ /* 0x000fe20000000800 */
[----:B------:R-:W-:Y:S01]  /*46f0*/  @!PT LDS RZ, [RZ] ;  /* 0x00000000fffff984 */ /* 0x000fe20000000800 */
[----:B------:R3:W-:Y:S06]  /*4700*/  MEMBAR.ALL.CTA ;  /* 0x0000000000007992 */ /* 0x0007ec0000008000 */
[----:B---3--:R-:W3:Y:S02]  /*4710*/  FENCE.VIEW.ASYNC.S ;  /* 0x00000000000073c6 */ /* 0x008ee40000000000 */
[----:B---3--:R-:W-:Y:S01]  /*4720*/  SYNCS.ARRIVE.TRANS64.RED.A1T0 RZ, [UR5], RZ ;  /* 0x000000ffffff79a7 */ /* 0x008fe20008100405 */
[----:B--2---:R-:W-:-:S13]  /*4730*/  LOP3.LUT P1, RZ, R6, 0x1, RZ, 0xc0, !PT ;  /* 0x0000000106ff7812 */ /* 0x004fda000782c0ff */
[----:B------:R-:W-:Y:S05]  /*4740*/  @P1 BRA `(.L_x_80) ;  /* 0xfffffffc00981947 */ /* 0x000fea000383ffff */
[----:B------:R-:W-:-:S04]  /*4750*/  SHF.L.U32 R0, R2, 0x1f, RZ ;  /* 0x0000001f02007819 */ /* 0x000fc800000006ff */
[----:B------:R-:W2:Y:S02]  /*4760*/  SYNCS.PHASECHK.TRANS64 P0, [UR4+0x268], R0 ;  /* 0x00026800ff0075a7 */ /* 0x000ea40008001004 */
[----:B-12---:R-:W-:Y:S05]  /*4770*/  @P0 EXIT ;  /* 0x000000000000094d */ /* 0x006fea0003800000 */
[----:B------:R-:W-:-:S07]  /*4780*/  MOV R0, UR4 ;  /* 0x0000000400007c02 */ /* 0x000fce0008000f00 */
.L_x_81:
[----:B-1----:R-:W-:-:S04]  /*4790*/  SHF.L.U32 R3, R2, 0x1f, RZ ;  /* 0x0000001f02037819 */ /* 0x002fc800000006ff */
[----:B------:R1:W2:Y:S03]  /*47a0*/  SYNCS.PHASECHK.TRANS64.TRYWAIT P0, [R0+URZ+0x268], R3 ;  /* 0x00026803000075a7 */ /* 0x0002a600080011ff */
[----:B--2---:R-:W-:Y:S05]  /*47b0*/  @!P0 NANOSLEEP.SYNCS 0x989680 ;  /* 0x009896800000895d */ /* 0x004fea0003900000 */
[----:B------:R-:W2:Y:S02]  /*47c0*/  @!P0 SYNCS.PHASECHK.TRANS64 P0, [R0+URZ+0x268], R3 ;  /* 0x00026803000085a7 */ /* 0x000ea400080010ff */
[----:B--2---:R-:W-:Y:S05]  /*47d0*/  @P0 EXIT ;  /* 0x000000000000094d */ /* 0x004fea0003800000 */
[----:B------:R-:W-:Y:S05]  /*47e0*/  BRA `(.L_x_81) ;  /* 0xfffffffc00e87947 */ /* 0x000fea000383ffff */
.L_x_77:
[----:B------:R-:W-:Y:S05]  /*47f0*/  BRA.U UP4, `(.L_x_82) ;  /* 0x0000001104607547 */ /* 0x000fea000b800000 */
[----:B------:R-:W2:Y:S01]  /*4800*/  S2UR UR4, SR_CgaCtaId ;  /* 0x00000000000479c3 */ /* 0x000ea20000008800 */
[----:B------:R-:W-:Y:S01]  /*4810*/  UMOV UR5, 0x40 ;  /* 0x0000004000057882 */ /* 0x000fe20000000000 */
[----:B------:R-:W-:Y:S01]  /*4820*/  NOP ;  /* 0x0000000000007918 */ /* 0x000fe20000000000 */
[----:B------:R-:W-:Y:S01]  /*4830*/  UMOV UR6, 0x400 ;  /* 0x0000040000067882 */ /* 0x000fe20000000000 */
[----:B--2---:R-:W-:Y:S02]  /*4840*/  ULEA UR5, UR4, UR5, 0x18 ;  /* 0x0000000504057291 */ /* 0x004fe4000f8ec0ff */
[----:B------:R-:W-:-:S07]  /*4850*/  ULEA UR6, UR4, UR6, 0x18 ;  /* 0x0000000604067291 */ /* 0x000fce000f8ec0ff */
[----:B------:R-:W2:Y:S02]  /*4860*/  LDS.U8 R3, [UR5+0x1c] ;  /* 0x00001c05ff037984 */ /* 0x000ea40008000000 */
[----:B--2---:R-:W-:-:S13]  /*4870*/  ISETP.NE.AND P0, PT, R3, RZ, PT ;  /* 0x000000ff0300720c */ /* 0x004fda0003f05270 */
[----:B------:R-:W-:Y:S05]  /*4880*/  @P0 BRA `(.L_x_83) ;  /* 0x0000000400080947 */ /* 0x000fea0003800000 */
[----:B------:R-:W-:Y:S02]  /*4890*/  UISETP.NE.U32.AND UP1, UPT, UR31, 0x1, UPT ;  /* 0x000000011f00788c */ /* 0x000fe4000bf25070 */
[----:B------:R-:W-:-:S07]  /*48a0*/  UIADD3 UR7, UPT, UPT, UR5, 0x8, URZ ;  /* 0x0000000805077890 */ /* 0x000fce000fffe0ff */
[----:B------:R-:W-:Y:S05]  /*48b0*/  BRA.U !UP1, `(.L_x_84) ;  /* 0x00000001099c7547 */ /* 0x000fea000b800000 */
[----:B------:R-:W-:Y:S01]  /*48c0*/  ELECT P0, URZ, PT ;  /* 0x0000000000ff782f */ /* 0x000fe20003800000 */
[----:B------:R-:W-:-:S12]  /*48d0*/  BSSY B0, `(.L_x_84) ;  /* 0x0000025000007945 */ /* 0x000fd80003800000 */
[----:B------:R-:W-:Y:S05]  /*48e0*/  @!P0 BRA `(.L_x_85) ;  /* 0x00000000008c8947 */ /* 0x000fea0003800000 */
[----:B------:R-:W-:-:S05]  /*48f0*/  UMOV UR4, 0x10 ;  /* 0x0000001000047882 */ /* 0x000fca0000000000 */
[----:B------:R-:W-:Y:S04]  /*4900*/  DEPBAR.LE SB2, 0x36 ;  /* 0x0000ad800000791a */ /* 0x000fe80000000000 */
[----:B------:R-:W2:Y:S02]  /*4910*/  UTCATOMSWS.2CTA.FIND_AND_SET.ALIGN UP0, UR4, UR4 ;  /* 0x00000004000475e3 */ /* 0x000ea40008200800 */
[----:B--2---:R-:W-:Y:S01]  /*4920*/  MOV R10, UR4 ;  /* 0x00000004000a7c02 */ /* 0x004fe20008000f00 */
[----:B------:R-:W-:Y:S06]  /*4930*/  BRA.U UP0, `(.L_x_86) ;  /* 0x0000000100187547 */ /* 0x000fec000b800000 */
.L_x_87:
[----:B------:R-:W-:Y:S05]  /*4940*/  NANOSLEEP 0x64 ;  /* 0x000000640000795d */ /* 0x000fea0003800000 */
[----:B------:R-:W-:-:S05]  /*4950*/  UMOV UR4, 0x10 ;  /* 0x0000001000047882 */ /* 0x000fca0000000000 */
[----:B------:R-:W-:Y:S04]  /*4960*/  DEPBAR.LE SB2, 0x36 ;  /* 0x0000ad800000791a */ /* 0x000fe80000000000 */
[----:B------:R-:W2:Y:S02]  /*4970*/  UTCATOMSWS.2CTA.FIND_AND_SET.ALIGN UP0, UR4, UR4 ;  /* 0x00000004000475e3 */ /* 0x000ea40008200800 */
[----:B--2---:R-:W-:Y:S01]  /*4980*/  MOV R10, UR4 ;  /* 0x00000004000a7c02 */ /* 0x004fe20008000f00 */
[----:B------:R-:W-:Y:S05]  /*4990*/  BRA.U !UP0, `(.L_x_87) ;  /* 0xfffffffd08e87547 */ /* 0x000fea000b83ffff */
.L_x_86:
[----:B------:R-:W2:Y:S01]  /*49a0*/  LDS R6, [UR5+0x10] ;  /* 0x00001005ff067984 */ /* 0x000ea20008000800 */
[----:B------:R-:W-:Y:S01]  /*49b0*/  IMAD.U32 R3, RZ, RZ, UR6 ;  /* 0x00000006ff037e24 */ /* 0x000fe2000f8e00ff */
[----:B------:R-:W-:-:S03]  /*49c0*/  MOV R4, UR30 ;  /* 0x0000001e00047c02 */ /* 0x000fc60008000f00 */
[----:B------:R-:W-:Y:S01]  /*49d0*/  VIADD R3, R3, 0x2b0 ;  /* 0x000002b003037836 */ /* 0x000fe20000000000 */
[----:B--2---:R-:W-:-:S04]  /*49e0*/  SHF.L.U32 R6, R6, 0x1f, RZ ;  /* 0x0000001f06067819 */ /* 0x004fc800000006ff */
[----:B------:R-:W2:Y:S02]  /*49f0*/  SYNCS.PHASECHK.TRANS64.TRYWAIT P0, [UR5+0x8], R6 ;  /* 0x00000806ff0075a7 */ /* 0x000ea40008001105 */
[----:B--2---:R-:W-:Y:S05]  /*4a00*/  @P0 BRA `(.L_x_88) ;  /* 0x0000000000080947 */ /* 0x004fea0003800000 */
[----:B------:R-:W2:Y:S02]  /*4a10*/  SYNCS.PHASECHK.TRANS64.TRYWAIT P0, [UR5+0x8], R6 ;  /* 0x00000806ff0075a7 */ /* 0x000ea40008001105 */
[----:B--2---:R-:W-:Y:S05]  /*4a20*/  @!P0 BRA `(.L_x_89) ;  /* 0x0000004800ac8947 */ /* 0x004fea0003800000 */
.L_x_88:
[----:B------:R-:W-:Y:S01]  /*4a30*/  PRMT R4, R4, 0x654, R3 ;  /* 0x0000065404047816 */ /* 0x000fe20000000003 */
[----:B------:R-:W-:Y:S01]  /*4a40*/  HFMA2 R3, -RZ, RZ, 0, 5.9604644775390625e-08 ;  /* 0x00000001ff037431 */ /* 0x000fe200000001ff */
[----:B------:R-:W-:Y:S01]  /*4a50*/  UPRMT UR4, UR30, 0x654, UR7 ;  /* 0x000006541e047896 */ /* 0x000fe20008000007 */
[----:B------:R-:W-:Y:S02]  /*4a60*/  IMAD.MOV.U32 R8, RZ, RZ, 0xffff ;  /* 0x0000ffffff087424 */ /* 0x000fe400078e00ff */
[----:B--2---:R-:W-:Y:S02]  /*4a70*/  IMAD.MOV.U32 R6, RZ, RZ, 0x4 ;  /* 0x00000004ff067424 */ /* 0x004fe400078e00ff */
[----:B------:R-:W-:Y:S01]  /*4a80*/  IMAD.SHL.U32 R9, R10, 0x20, RZ ;  /* 0x000000200a097824 */ /* 0x000fe200078e00ff */
[----:B------:R-:W-:Y:S02]  /*4a90*/  MOV R5, UR4 ;  /* 0x0000000400057c02 */ /* 0x000fe40008000f00 */
[-C--:B------:R-:W-:Y:S01]  /*4aa0*/  SHF.L.U32 R8, R8, R10.reuse, RZ ;  /* 0x0000000a08087219 */ /* 0x080fe200000006ff */
[----:B------:R2:W-:Y:S01]  /*4ab0*/  SYNCS.ARRIVE.TRANS64.RED RZ, [UR4], R6 ;  /* 0x00000006ffff79a7 */ /* 0x0005e20008000404 */
[----:B------:R-:W-:Y:S01]  /*4ac0*/  SHF.L.U32 R7, R3, R10, RZ ;  /* 0x0000000a03077219 */ /* 0x000fe200000006ff */
[----:B------:R2:W-:Y:S04]  /*4ad0*/  STS [UR6+0x2b0], R9 ;  /* 0x0002b009ff007988 */ /* 0x0005e80008000806 */
[----:B------:R2:W-:Y:S04]  /*4ae0*/  STAS [R4.64], R10 ;  /* 0x0000000a04007dbd */ /* 0x0005e8000c0008ff */
[----:B------:R2:W-:Y:S04]  /*4af0*/  ATOMS.OR RZ, [UR5+0x14], R8 ;  /* 0x00001408ffff798c */ /* 0x0005e8000b000005 */
[----:B------:R2:W-:Y:S04]  /*4b00*/  ATOMS.OR RZ, [UR5+0x18], R7 ;  /* 0x00001807ffff798c */ /* 0x0005e8000b000005 */
[----:B------:R2:W-:Y:S02]  /*4b10*/  ATOMS.XOR RZ, [UR5+0x10], R3 ;  /* 0x00001003ffff798c */ /* 0x0005e4000b800005 */
.L_x_85:
[----:B-1----:R-:W-:Y:S05]  /*4b20*/  BSYNC B0 ;  /* 0x0000000000007941 */ /* 0x002fea0003800000 */
.L_x_84:
[----:B------:R-:W-:Y:S05]  /*4b30*/  BRA.U UP1, `(.L_x_90) ;  /* 0x00000001016c7547 */ /* 0x000fea000b800000 */
[----:B------:R-:W-:-:S03]  /*4b40*/  UMOV UR4, 0xffffffff ;  /* 0xffffffff00047882 */ /* 0x000fc60000000000 */
[----:B------:R-:W-:Y:S05]  /*4b50*/  BRA.DIV UR4, `(.L_x_91) ;  /* 0x0000004a04787947 */ /* 0x000fea000b800000 */
[----:B------:R-:W-:-:S13]  /*4b60*/  ELECT P0, URZ, PT ;  /* 0x0000000000ff782f */ /* 0x000fda0003800000 */
.L_x_219:
[----:B------:R-:W-:Y:S05]  /*4b70*/  @!P0 BRA `(.L_x_90) ;  /* 0x00000000005c8947 */ /* 0x000fea0003800000 */
[----:B--2---:R-:W2:Y:S02]  /*4b80*/  LDS R4, [UR5+0x10] ;  /* 0x00001005ff047984 */ /* 0x004ea40008000800 */
[----:B--2---:R-:W-:-:S04]  /*4b90*/  SHF.L.U32 R4, R4, 0x1f, RZ ;  /* 0x0000001f04047819 */ /* 0x004fc800000006ff */
[----:B------:R-:W2:Y:S02]  /*4ba0*/  SYNCS.PHASECHK.TRANS64.TRYWAIT P0, [UR5+0x8], R4 ;  /* 0x00000804ff0075a7 */ /* 0x000ea40008001105 */
[----:B--2---:R-:W-:Y:S05]  /*4bb0*/  @P0 BRA `(.L_x_92) ;  /* 0x0000000000080947 */ /* 0x004fea0003800000 */
[----:B------:R-:W2:Y:S02]  /*4bc0*/  SYNCS.PHASECHK.TRANS64.TRYWAIT P0, [UR5+0x8], R4 ;  /* 0x00000804ff0075a7 */ /* 0x000ea40008001105 */
[----:B--2---:R-:W-:Y:S05]  /*4bd0*/  @!P0 BRA `(.L_x_93) ;  /* 0x00000048007c8947 */ /* 0x004fea0003800000 */
.L_x_92:
[----:B------:R-:W3:Y:S01]  /*4be0*/  LDS R6, [UR6+0x2b0] ;  /* 0x0002b006ff067984 */ /* 0x000ee20008000800 */
[----:B--2---:R-:W-:Y:S02]  /*4bf0*/  HFMA2 R3, -RZ, RZ, 0, 5.9604644775390625e-08 ;  /* 0x00000001ff037431 */ /* 0x004fe400000001ff */
[----:B------:R-:W-:Y:S01]  /*4c00*/  IMAD.MOV.U32 R4, RZ, RZ, 0xffff ;  /* 0x0000ffffff047424 */ /* 0x000fe200078e00ff */
[----:B------:R-:W-:Y:S01]  /*4c10*/  UPRMT UR4, UR30, 0x654, UR7 ;  /* 0x000006541e047896 */ /* 0x000fe20008000007 */
[----:B---3--:R-:W-:-:S03]  /*4c20*/  IMAD.SHL.U32 R5, R6, 0x20, RZ ;  /* 0x0000002006057824 */ /* 0x008fc600078e00ff */
[-C--:B------:R-:W-:Y:S02]  /*4c30*/  SHF.L.U32 R4, R4, R6.reuse, RZ ;  /* 0x0000000604047219 */ /* 0x080fe400000006ff */
[----:B------:R-:W-:Y:S01]  /*4c40*/  SHF.L.U32 R6, R3, R6, RZ ;  /* 0x0000000603067219 */ /* 0x000fe200000006ff */
[----:B------:R3:W-:Y:S04]  /*4c50*/  STS [UR6+0x2b0], R5 ;  /* 0x0002b005ff007988 */ /* 0x0007e80008000806 */
[----:B------:R3:W-:Y:S04]  /*4c60*/  ATOMS.OR RZ, [UR5+0x14], R4 ;  /* 0x00001404ffff798c */ /* 0x0007e8000b000005 */
[----:B------:R3:W-:Y:S01]  /*4c70*/  ATOMS.OR RZ, [UR5+0x18], R6 ;  /* 0x00001806ffff798c */ /* 0x0007e2000b000005 */
[----:B------:R-:W-:Y:S03]  /*4c80*/  SYNCS.ARRIVE.TRANS64.RED.A1T0 RZ, [UR4], RZ ;  /* 0x000000ffffff79a7 */ /* 0x000fe60008100404 */
[----:B------:R3:W-:Y:S01]  /*4c90*/  ATOMS.XOR RZ, [UR5+0x10], R3 ;  /* 0x00001003ffff798c */ /* 0x0007e2000b800005 */
[----:B------:R-:W-:Y:S05]  /*4ca0*/  BRA `(.L_x_90) ;  /* 0x0000000000107947 */ /* 0x000fea0003800000 */
.L_x_83:
[----:B------:R-:W-:Y:S02]  /*4cb0*/  MOV R3, 0xffffffff ;  /* 0xffffffff00037802 */ /* 0x000fe40000000f00 */
[----:B------:R-:W-:-:S03]  /*4cc0*/  MOV R4, 0x4cf0 ;  /* 0x00004cf000047802 */ /* 0x000fc60000000f00 */
[----:B------:R2:W-:Y:S04]  /*4cd0*/  STS [UR6+0x2b0], R3 ;  /* 0x0002b003ff007988 */ /* 0x0005e80008000806 */
[----:B-12--5:R-:W-:Y:S05]  /*4ce0*/  CALL.REL.NOINC `($__internal_1_$__cuda_sm10x_tcgen05_guardrail_trap_phase_invalid_during_alloc) ;  /* 0x0000004c00607944 */ /* 0x026fea0003c00000 */
.L_x_90:
[----:B------:R-:W-:Y:S05]  /*4cf0*/  WARPSYNC.ALL ;  /* 0x0000000000007948 */ /* 0x000fea0003800000 */
[----:B------:R-:W4:Y:S01]  /*4d00*/  S2UR UR17, SR_CgaCtaId ;  /* 0x00000000001179c3 */ /* 0x000f220000008800 */
[----:B------:R-:W-:Y:S01]  /*4d10*/  UMOV UR4, 0x400 ;  /* 0x0000040000047882 */ /* 0x000fe20000000000 */
[----:B------:R-:W-:-:S06]  /*4d20*/  NOP ;  /* 0x0000000000007918 */ /* 0x000fcc0000000000 */
[----:B------:R-:W-:Y:S06]  /*4d30*/  BAR.ARV 0x6, 0xa0 ;  /* 0x0182800000007b1d */ /* 0x000fec0000002000 */
[----:B------:R-:W1:Y:S01]  /*4d40*/  LDCU.64 UR6, c[0x0][0x388] ;  /* 0x00007100ff0677ac */ /* 0x000e620008000a00 */
[----:B------:R-:W-:Y:S01]  /*4d50*/  LOP3.LUT R2, R2, 0xffff, RZ, 0xc0, !PT ;  /* 0x0000ffff02027812 */ /* 0x000fe200078ec0ff */
[----:B--2---:R-:W-:Y:S01]  /*4d60*/  IMAD.MOV.U32 R8, RZ, RZ, 0x1 ;  /* 0x00000001ff087424 */ /* 0x004fe200078e00ff */
[----:B------:R-:W-:Y:S01]  /*4d70*/  LOP3.LUT R0, R0, 0xffff, RZ, 0xc0, !PT ;  /* 0x0000ffff00007812 */ /* 0x000fe200078ec0ff */
[----:B------:R-:W2:Y:S01]  /*4d80*/  LDCU UR8, c[0x0][0x390] ;  /* 0x00007200ff0877ac */ /* 0x000ea20008000800 */
[----:B------:R-:W-:Y:S01]  /*4d90*/  R2UR UR18, R2 ;  /* 0x00000000021272ca */ /* 0x000fe200000e0000 */
[----:B------:R-:W-:Y:S01]  /*4da0*/  IMAD.MOV.U32 R2, RZ, RZ, RZ ;  /* 0x000000ffff027224 */ /* 0x000fe200078e00ff */
[----:B------:R-:W-:Y:S01]  /*4db0*/  R2UR UR28, R0 ;  /* 0x00000000001c72ca */ /* 0x000fe200000e0000 */
[----:B------:R-:W-:Y:S01]  /*4dc0*/  IMAD.MOV.U32 R0, RZ, RZ, RZ ;  /* 0x000000ffff007224 */ /* 0x000fe200078e00ff */
[----:B------:R-:W-:Y:S01]  /*4dd0*/  UMOV UR21, URZ ;  /* 0x000000ff00157c82 */ /* 0x000fe20008000000 */
[----:B----4-:R-:W-:-:S02]  /*4de0*/  ULEA UR17, UR17, UR4, 0x18 ;  /* 0x0000000411117291 */ /* 0x010fc4000f8ec0ff */
[----:B------:R-:W-:Y:S01]  /*4df0*/  UISETP.NE.AND UP3, UPT, UR31, URZ, UPT ;  /* 0x000000ff1f00728c */ /* 0x000fe2000bf65270 */
[----:B------:R-:W-:Y:S01]  /*4e00*/  UMOV UR16, URZ ;  /* 0x000000ff00107c82 */ /* 0x000fe20008000000 */
[----:B------:R-:W-:Y:S01]  /*4e10*/  UMOV UR26, 0x0 ;  /* 0x00000000001a7882 */ /* 0x000fe20000000000 */
[----:B------:R-:W-:Y:S01]  /*4e20*/  UMOV UR27, 0x8110010 ;  /* 0x08110010001b7882 */ /* 0x000fe20000000000 */
[----:B------:R-:W-:Y:S01]  /*4e30*/  UMOV UR24, 0x0 ;  /* 0x0000000000187882 */ /* 0x000fe20000000000 */
[----:B-1----:R-:W-:Y:S02]  /*4e40*/  UIADD3 UR4, UPT, UPT, UR6, 0x3f, URZ ;  /* 0x0000003f06047890 */ /* 0x002fe4000fffe0ff */
[----:B---3--:R-:W1:Y:S01]  /*4e50*/  LDS R3, [UR17+0x2b0] ;  /* 0x0002b011ff037984 */ /* 0x008e620008000800 */
[----:B------:R-:W-:Y:S02]  /*4e60*/  UIADD3 UR6, UPT, UPT, UR17, 0x2600, URZ ;  /* 0x0000260011067890 */ /* 0x000fe4000fffe0ff */
[----:B------:R-:W-:-:S02]  /*4e70*/  USHF.R.S32.HI UR5, URZ, 0x1f, UR4 ;  /* 0x0000001fff057899 */ /* 0x000fc40008011404 */
[----:B------:R-:W-:Y:S02]  /*4e80*/  USHF.R.U32.HI UR6, URZ, 0x4, UR6 ;  /* 0x00000004ff067899 */ /* 0x000fe40008011606 */
[----:B------:R-:W-:Y:S02]  /*4e90*/  ULEA.HI UR4, UR5, UR4, URZ, 0x6 ;  /* 0x0000000405047291 */ /* 0x000fe4000f8f30ff */
[----:B------:R-:W-:Y:S02]  /*4ea0*/  UIADD3 UR5, UPT, UPT, UR17, 0x26600, URZ ;  /* 0x0002660011057890 */ /* 0x000fe4000fffe0ff */
[----:B------:R-:W-:Y:S02]  /*4eb0*/  USHF.R.S32.HI UR4, URZ, 0x6, UR4 ;  /* 0x00000006ff047899 */ /* 0x000fe40008011404 */
[----:B------:R-:W-:Y:S02]  /*4ec0*/  USHF.R.U32.HI UR5, URZ, 0x4, UR5 ;  /* 0x00000004ff057899 */ /* 0x000fe40008011605 */
[----:B------:R-:W-:-:S02]  /*4ed0*/  UIMAD UR7, UR4, UR7, URZ ;  /* 0x00000007040772a4 */ /* 0x000fc4000f8e02ff */
[----:B------:R-:W-:Y:S02]  /*4ee0*/  UIADD3 UR4, UPT, UPT, UR17, 0x268, URZ ;  /* 0x0000026811047890 */ /* 0x000fe4000fffe0ff */
[----:B------:R-:W-:Y:S02]  /*4ef0*/  ULOP3.LUT UR6, UR6, 0x3fff, URZ, 0xc0, !UPT ;  /* 0x00003fff06067892 */ /* 0x000fe4000f8ec0ff */
[----:B------:R-:W-:Y:S02]  /*4f00*/  UPRMT UR23, URZ, 0x654, UR4 ;  /* 0x00000654ff177896 */ /* 0x000fe40008000004 */
[----:B--2---:R-:W-:Y:S02]  /*4f10*/  UIMAD UR4, UR7, UR8, URZ ;  /* 0x00000008070472a4 */ /* 0x004fe4000f8e02ff */
[----:B------:R-:W-:Y:S02]  /*4f20*/  ULOP3.LUT UR20, UR5, 0x3fff, URZ, 0xc0, !UPT ;  /* 0x00003fff05147892 */ /* 0x000fe4000f8ec0ff */
[----:B------:R-:W-:-:S02]  /*4f30*/  ULOP3.LUT UR19, UR6, 0x10000, URZ, 0xfc, !UPT ;  /* 0x0001000006137892 */ /* 0x000fc4000f8efcff */
[----:B------:R-:W-:Y:S02]  /*4f40*/  UIADD3 UR29, UPT, UPT, UR4, -0x1, URZ ;  /* 0xffffffff041d7890 */ /* 0x000fe4000fffe0ff */
[----:B------:R-:W-:Y:S01]  /*4f50*/  UISETP.GE.AND UP4, UPT, UR4, 0x1, UPT ;  /* 0x000000010400788c */ /* 0x000fe2000bf86270 */
[----:B------:R-:W-:Y:S01]  /*4f60*/  UMOV UR25, 0x8110010 ;  /* 0x0811001000197882 */ /* 0x000fe20000000000 */
[C---:B-1----:R-:W-:Y:S01]  /*4f70*/  VIADD R5, R3.reuse, 0x20 ;  /* 0x0000002003057836 */ /* 0x042fe20000000000 */
[----:B------:R-:W-:-:S04]  /*4f80*/  LOP3.LUT R4, R3, 0xffff, RZ, 0xc0, !PT ;  /* 0x0000ffff03047812 */ /* 0x000fc800078ec0ff */
[----:B------:R-:W-:-:S05]  /*4f90*/  LOP3.LUT R5, R5, 0xffff, RZ, 0xc0, !PT ;  /* 0x0000ffff05057812 */ /* 0x000fca00078ec0ff */
[----:B------:R1:W-:Y:S02]  /*4fa0*/  STL.64 [R1], R4 ;  /* 0x0000000401007387 */ /* 0x0003e40000100a00 */
.L_x_102:
[----:B-1----:R-:W-:-:S04]  /*4fb0*/  SHF.L.U32 R5, R2, 0x1f, RZ ;  /* 0x0000001f02057819 */ /* 0x002fc800000006ff */
[----:B------:R-:W1:Y:S02]  /*4fc0*/  SYNCS.PHASECHK.TRANS64.TRYWAIT P0, [UR17+0x260], R5 ;  /* 0x00026005ff0075a7 */ /* 0x000e640008001111 */
[----:B-1-34-:R-:W-:Y:S05]  /*4fd0*/  @!P0 BRA `(.L_x_94) ;  /* 0x0000004400948947 */ /* 0x01afea0003800000 */
.L_x_221:
[----:B-1----:R-:W1:Y:S01]  /*4fe0*/  LDS.128 R4, [UR17+0x2a0] ;  /* 0x0002a011ff047984 */ /* 0x002e620008000c00 */
[----:B------:R-:W-:Y:S01]  /*4ff0*/  ULEA UR22, UR21, UR17, 0x3 ;  /* 0x0000001115167291 */ /* 0x000fe2000f8e18ff */
[----:B------:R-:W-:Y:S01]  /*5000*/  @!PT LDS RZ, [RZ] ;  /* 0x00000000fffff984 */ /* 0x000fe20000000800 */
[----:B------:R-:W-:Y:S01]  /*5010*/  @!PT LDS RZ, [RZ] ;  /* 0x00000000fffff984 */ /* 0x000fe20000000800 */
[----:B------:R-:W-:Y:S01]  /*5020*/  @!PT LDS RZ, [RZ] ;  /* 0x00000000fffff984 */ /* 0x000fe20000000800 */
[----:B------:R-:W-:Y:S01]  /*5030*/  @!PT LDS RZ, [RZ] ;  /* 0x00000000fffff984 */ /* 0x000fe20000000800 */
[----:B------:R2:W-:Y:S06]  /*5040*/  MEMBAR.ALL.CTA ;  /* 0x0000000000007992 */ /* 0x0005ec0000008000 */
[----:B--2---:R-:W2:Y:S02]  /*5050*/  FENCE.VIEW.ASYNC.S ;  /* 0x00000000000073c6 */ /* 0x004ea40000000000 */
[----:B--2---:R-:W-:Y:S01]  /*5060*/  SYNCS.ARRIVE.TRANS64.RED.A1T0 RZ, [UR23], RZ ;  /* 0x000000ffffff79a7 */ /* 0x004fe20008100417 */
[----:B-1----:R-:W-:Y:S01]  /*5070*/  LOP3.LUT P2, RZ, R6, 0x1, RZ, 0xc0, !PT ;  /* 0x0000000106ff7812 */ /* 0x002fe2000784c0ff */
[----:B------:R-:W-:-:S12]  /*5080*/  BRA.U UP3, `(.L_x_95) ;  /* 0x00000001030c7547 */ /* 0x000fd8000b800000 */
[----:B------:R-:W-:-:S04]  /*5090*/  SHF.L.U32 R5, R8, 0x1f, RZ ;  /* 0x0000001f08057819 */ /* 0x000fc800000006ff */
[----:B------:R-:W1:Y:S02]  /*50a0*/  SYNCS.PHASECHK.TRANS64.TRYWAIT P0, [UR22+0x280], R5 ;  /* 0x00028005ff0075a7 */ /* 0x000e640008001116 */
[----:B-1----:R-:W-:Y:S05]  /*50b0*/  @!P0 BRA `(.L_x_96) ;  /* 0x0000004400748947 */ /* 0x002fea0003800000 */
.L_x_95:
[----:B------:R-:W-:Y:S05]  /*50c0*/  BRA.U UP3, `(.L_x_97) ;  /* 0x0000000103d47547 */ /* 0x000fea000b800000 */
[----:B------:R-:W-:Y:S05]  /*50d0*/  BRA.U !UP4, `(.L_x_98) ;  /* 0x000000010cc47547 */ /* 0x000fea000b800000 */
[----:B------:R-:W-:Y:S01]  /*50e0*/  ULEA UR4, UR21, UR43, 0x2 ;  /* 0x0000002b15047291 */ /* 0x000fe2000f8e10ff */
[----:B-1----:R-:W-:-:S08]  /*50f0*/  SHF.L.U32 R4, R0, 0x1f, RZ ;  /* 0x0000001f00047819 */ /* 0x002fd000000006ff */
[----:B------:R-:W5:Y:S01]  /*5100*/  LDL R5, [UR4] ;  /* 0x00000004ff057983 */ /* 0x000f620008100800 */
[----:B------:R-:W-:Y:S02]  /*5110*/  ULEA UR4, UR16, UR17, 0x3 ;  /* 0x0000001110047291 */ /* 0x000fe4000f8e18ff */
[----:B------:R-:W-:Y:S01]  /*5120*/  UPLOP3.LUT UP2, UPT, UPT, UPT, UPT, 0x40, 0x4 ;  /* 0x000000000004789c */ /* 0x000fe20003f4e870 */
[----:B------:R-:W-:Y:S01]  /*5130*/  UMOV UR15, UR29 ;  /* 0x0000001d000f7c82 */ /* 0x000fe20008000000 */
[----:B------:R-:W-:-:S05]  /*5140*/  UMOV UR5, UR16 ;  /* 0x0000001000057c82 */ /* 0x000fca0008000000 */
[----:B------:R1:W2:Y:S04]  /*5150*/  SYNCS.PHASECHK.TRANS64.TRYWAIT P1, [UR4], R4 ;  /* 0x00000004ff0075a7 */ /* 0x0002a80008021104 */
.L_x_101:
[----:B---3--:R-:W-:Y:S01]  /*5160*/  ULEA UR10, UR5, UR17, 0x3 ;  /* 0x00000011050a7291 */ /* 0x008fe2000f8e18ff */
[----:B--2-4-:R-:W-:Y:S11]  /*5170*/  @P1 BRA `(.L_x_99) ;  /* 0x00000000000c1947 */ /* 0x014ff60003800000 */
[----:B------:R-:W-:Y:S04]  /*5180*/  SHF.L.U32 R6, R0, 0x1f, RZ ;  /* 0x0000001f00067819 */ /* 0x000fe800000006ff */
[----:B------:R-:W2:Y:S02]  /*5190*/  SYNCS.PHASECHK.TRANS64.TRYWAIT P0, [UR10], R6 ;  /* 0x00000006ff0075a7 */ /* 0x000ea4000800110a */
[----:B--2---:R-:W-:Y:S05]  /*51a0*/  @!P0 BRA `(.L_x_100) ;  /* 0x0000004400508947 */ /* 0x004fea0003800000 */
.L_x_99:
[----:B------:R-:W-:Y:S01]  /*51b0*/  UISETP.NE.AND UP0, UPT, UR15, URZ, UPT ;  /* 0x000000ff0f00728c */ /* 0x000fe2000bf05270 */
[----:B------:R-:W-:Y:S01]  /*51c0*/  PLOP3.LUT P1, PT, PT, PT, PT, 0x80, 0x8 ;  /* 0x000000000008781c */ /* 0x000fe20003f2f070 */
[----:B------:R-:W-:Y:S02]  /*51d0*/  UIADD3 UR4, UPT, UPT, UR5, 0x1, URZ ;  /* 0x0000000105047890 */ /* 0x000fe4000fffe0ff */
[----:B------:R-:W-:Y:S02]  /*51e0*/  ULEA UR8, UR5, UR20, 0x7 ;  /* 0x0000001405087291 */ /* 0x000fe4000f8e38ff */
[----:B------:R-:W-:Y:S01]  /*51f0*/  UISETP.NE.AND UP1, UPT, UR4, 0x24, UPT ;  /* 0x000000240400788c */ /* 0x000fe2000bf25270 */
[----:B------:R-:W-:Y:S01]  /*5200*/  PLOP3.LUT P0, PT, PT, PT, UP0, 0x80, 0x8 ;  /* 0x000000000008781c */ /* 0x000fe20003f0f008 */
[----:B------:R-:W-:Y:S02]  /*5210*/  UIADD3 UR12, UPT, UPT, UR8, 0x40, URZ ;  /* 0x00000040080c7890 */ /* 0x000fe4000fffe0ff */
[----:B------:R-:W-:Y:S02]  /*5220*/  USEL UR6, URZ, 0x1, UP1 ;  /* 0x00000001ff067887 */ /* 0x000fe40008800000 */
[----:B------:R-:W-:Y:S02]  /*5230*/  USEL UR16, UR4, URZ, UP1 ;  /* 0x000000ff04107287 */ /* 0x000fe40008800000 */
[----:B------:R-:W-:Y:S02]  /*5240*/  UIADD3 UR10, UPT, UPT, UR10, 0x120, URZ ;  /* 0x000001200a0a7890 */ /* 0x000fe4000fffe0ff */
[----:B------:R-:W-:Y:S01]  /*5250*/  @UP0 ULEA UR4, UR16, UR17, 0x3 ;  /* 0x0000001110040291 */ /* 0x000fe2000f8e18ff */
[----:B------:R-:W-:Y:S01]  /*5260*/  LOP3.LUT R0, R0, UR6, RZ, 0x3c, !PT ;  /* 0x0000000600007c12 */ /* 0x000fe2000f8e3cff */
[----:B------:R-:W-:Y:S01]  /*5270*/  UMOV UR9, 0xc0004010 ;  /* 0xc000401000097882 */ /* 0x000fe20000000000 */
[----:B------:R-:W-:Y:S01]  /*5280*/  UMOV UR13, 0xc0004010 ;  /* 0xc0004010000d7882 */ /* 0x000fe20000000000 */
[----:B------:R-:W-:Y:S01]  /*5290*/  UMOV UR7, 0x80004020 ;  /* 0x8000402000077882 */ /* 0x000fe20000000000 */
[----:B-1----:R-:W-:Y:S04]  /*52a0*/  @P0 SHF.L.U32 R4, R0, 0x1f, RZ ;  /* 0x0000001f00040819 */ /* 0x002fe800000006ff */
[----:B------:R3:W4:Y:S01]  /*52b0*/  @P0 SYNCS.PHASECHK.TRANS64.TRYWAIT P1, [UR4], R4 ;  /* 0x00000004ff0005a7 */ /* 0x0007220008021104 */
[----:B------:R-:W-:Y:S11]  /*52c0*/  ELECT P0, URZ, PT ;  /* 0x0000000000ff782f */ /* 0x000ff60003800000 */
[----:B------:R-:W-:Y:S02]  /*52d0*/  @!UPT UIADD3 URZ, UPT, UPT, URZ, URZ, URZ ;  /* 0x000000fffffff290 */ /* 0x000fe4000fffe0ff */
[C---:B-----5:R-:W-:Y:S01]  /*52e0*/  @P0 R2UR.BROADCAST UR14, R5.reuse ;  /* 0x00000000050e02ca */ /* 0x060fe200008e0000 */
[----:B------:R-:W-:Y:S01]  /*52f0*/  ULEA UR4, UR5, UR19, 0x8 ;  /* 0x0000001305047291 */ /* 0x000fe2000f8e40ff */
[----:B------:R-:W-:Y:S11]  /*5300*/  ELECT P0, URZ, PT ;  /* 0x0000000000ff782f */ /* 0x000ff60003800000 */
[----:B------:R-:W-:Y:S02]  /*5310*/  @!UPT UIADD3 URZ, UPT, UPT, URZ, URZ, URZ ;  /* 0x000000fffffff290 */ /* 0x000fe4000fffe0ff */
[----:B------:R-:W-:Y:S01]  /*5320*/  @P0 R2UR.BROADCAST UR11, R5 ;  /* 0x00000000050b02ca */ /* 0x000fe200008e0000 */
[----:B------:R-:W-:Y:S01]  /*5330*/  UIADD3 UR6, UPT, UPT, UR4, 0x2, URZ ;  /* 0x0000000204067890 */ /* 0x000fe2000fffe0ff */
[----:B------:R-:W-:Y:S02]  /*5340*/  UMOV UR5, 0x80004020 ;  /* 0x8000402000057882 */ /* 0x000fe40000000000 */
[----:B------:R1:W-:Y:S01]  /*5350*/  UTCQMMA.2CTA gdesc[UR4], gdesc[UR8], tmem[UR14], tmem[UR26], idesc[UR27], UP2 ;  /* 0x00ff1a08040075ea */ /* 0x0003e2000920030e */
[----:B------:R-:W-:Y:S08]  /*5360*/  UPLOP3.LUT UP2, UPT, UPT, UPT, UPT, 0x80, 0x8 ;  /* 0x000000000008789c */ /* 0x000ff00003f4f070 */
[----:B------:R3:W-:Y:S01]  /*5370*/  UTCQMMA.2CTA gdesc[UR6], gdesc[UR12], tmem[UR11], tmem[UR24], idesc[UR25], UPT ;  /* 0x00ff180c060075ea */ /* 0x0007e2000ba0030b */
[----:B------:R3:W-:Y:S01]  /*5380*/  UTCBAR.2CTA.MULTICAST [UR10], URZ, UR18 ;  /* 0x000000ff0a0073e9 */ /* 0x0007e20008200812 */
[----:B-1----:R-:W-:Y:S02]  /*5390*/  UIADD3 UR4, UPT, UPT, UR15, 0x1, URZ ;  /* 0x000000010f047890 */ /* 0x002fe4000fffe0ff */
[----:B------:R-:W-:Y:S02]  /*53a0*/  UIADD3 UR8, UPT, UPT, UR15, -0x1, URZ ;  /* 0xffffffff0f087890 */ /* 0x000fe4000fffe0ff */
[----:B------:R-:W-:Y:S01]  /*53b0*/  UISETP.GT.U32.AND UP0, UPT, UR4, 0x1, UPT ;  /* 0x000000010400788c */ /* 0x000fe2000bf04070 */
[----:B------:R-:W-:Y:S04]  /*53c0*/  UMOV UR5, UR16 ;  /* 0x0000001000057c82 */ /* 0x000fe80008000000 */
[----:B------:R-:W-:Y:S04]  /*53d0*/  UMOV UR15, UR8 ;  /* 0x00000008000f7c82 */ /* 0x000fe80008000000 */
[----:B------:R-:W-:Y:S05]  /*53e0*/  BRA.U UP0, `(.L_x_101) ;  /* 0xfffffffd005c7547 */ /* 0x000fea000b83ffff */
.L_x_98:
[----:B------:R-:W-:-:S09]  /*53f0*/  UIADD3 UR4, UPT, UPT, UR22, 0x270, URZ ;  /* 0x0000027016047890 */ /* 0x000fd2000fffe0ff */
[----:B------:R2:W-:Y:S01]  /*5400*/  UTCBAR.2CTA.MULTICAST [UR4], URZ, UR28 ;  /* 0x000000ff040073e9 */ /* 0x0005e2000820081c */
[----:B------:R-:W-:Y:S02]  /*5410*/  NOP ;  /* 0x0000000000007918 */ /* 0x000fe40000000000 */
.L_x_97:
[----:B--2---:R-:W-:Y:S01]  /*5420*/  UIADD3 UR4, UPT, UPT, UR21, 0x1, URZ ;  /* 0x0000000115047890 */ /* 0x004fe2000fffe0ff */
[----:B------:R-:W-:-:S03]  /*5430*/  LOP3.LUT R2, R2, 0x1, RZ, 0x3c, !PT ;  /* 0x0000000102027812 */ /* 0x000fc600078e3cff */
[----:B------:R-:W-:-:S04]  /*5440*/  UISETP.NE.AND UP0, UPT, UR4, 0x2, UPT ;  /* 0x000000020400788c */ /* 0x000fc8000bf05270 */
[----:B------:R-:W-:Y:S02]  /*5450*/  USEL UR5, URZ, 0x1, UP0 ;  /* 0x00000001ff057887 */ /* 0x000fe40008000000 */
[----:B------:R-:W-:-:S04]  /*5460*/  USEL UR21, UR4, URZ, UP0 ;  /* 0x000000ff04157287 */ /* 0x000fc80008000000 */
[----:B------:R-:W-:Y:S01]  /*5470*/  LOP3.LUT R8, R8, UR5, RZ, 0x3c, !PT ;  /* 0x0000000508087c12 */ /* 0x000fe2000f8e3cff */
[----:B------:R-:W-:Y:S07]  /*5480*/  @P2 BRA `(.L_x_102) ;  /* 0xfffffff800c82947 */ /* 0x000fee000383ffff */
[----:B------:R-:W2:Y:S01]  /*5490*/  S2UR UR8, SR_CgaCtaId ;  /* 0x00000000000879c3 */ /* 0x000ea20000008800 */
[----:B------:R-:W-:Y:S01]  /*54a0*/  ELECT P0, URZ, PT ;  /* 0x0000000000ff782f */ /* 0x000fe20003800000 */
[----:B------:R-:W-:Y:S01]  /*54b0*/  HFMA2 R0, -RZ, RZ, 0, 5.9604644775390625e-08 ;  /* 0x00000001ff007431 */ /* 0x000fe200000001ff */
[----:B------:R-:W-:-:S05]  /*54c0*/  UMOV UR4, 0x40 ;  /* 0x0000004000047882 */ /* 0x000fca0000000000 */
[----:B------:R-:W-:Y:S01]  /*54d0*/  UVIRTCOUNT.DEALLOC.SMPOOL 0x80 ;  /* 0x000000800000784c */ /* 0x000fe20000000000 */
[----:B------:R-:W-:Y:S02]  /*54e0*/  UISETP.NE.AND UP0, UPT, UR31, URZ, UPT ;  /* 0x000000ff1f00728c */ /* 0x000fe4000bf05270 */
[----:B--2---:R-:W-:-:S09]  /*54f0*/  ULEA UR8, UR8, UR4, 0x18 ;  /* 0x0000000408087291 */ /* 0x004fd2000f8ec0ff */
[----:B------:R2:W-:Y:S01]  /*5500*/  @P0 STS.U8 [UR8+0x1c], R0 ;  /* 0x00001c00ff000988 */ /* 0x0005e20008000008 */
[----:B------:R-:W-:Y:S05]  /*5510*/  BRA.U UP0, `(.L_x_103) ;  /* 0x0000000100587547 */ /* 0x000fea000b800000 */
[----:B------:R-:W-:Y:S01]  /*5520*/  UIADD3 UR5, UPT, UPT, UR17, 0x280, URZ ;  /* 0x0000028011057890 */ /* 0x000fe2000fffe0ff */
[----:B------:R-:W-:-:S03]  /*5530*/  SHF.L.U32 R2, R8, 0x1f, RZ ;  /* 0x0000001f08027819 */ /* 0x000fc600000006ff */
[----:B------:R-:W-:-:S09]  /*5540*/  ULEA UR4, UR21, UR5, 0x3 ;  /* 0x0000000515047291 */ /* 0x000fd2000f8e18ff */
[----:B------:R-:W1:Y:S02]  /*5550*/  SYNCS.PHASECHK.TRANS64.TRYWAIT P0, [UR4], R2 ;  /* 0x00000002ff0075a7 */ /* 0x000e640008001104 */
[----:B-1----:R-:W-:Y:S05]  /*5560*/  @!P0 BRA `(.L_x_104) ;  /* 0x0000004000788947 */ /* 0x002fea0003800000 */
.L_x_225:
[----:B------:R-:W-:-:S04]  /*5570*/  UIADD3 UR4, UPT, UPT, UR21, 0x1, URZ ;  /* 0x0000000115047890 */ /* 0x000fc8000fffe0ff */
[----:B------:R-:W-:-:S04]  /*5580*/  UISETP.NE.AND UP1, UPT, UR4, 0x2, UPT ;  /* 0x000000020400788c */ /* 0x000fc8000bf25270 */
[----:B---3--:R-:W-:Y:S02]  /*5590*/  USEL UR6, URZ, 0x1, UP1 ;  /* 0x00000001ff067887 */ /* 0x008fe40008800000 */
[----:B------:R-:W-:-:S04]  /*55a0*/  USEL UR4, UR4, URZ, UP1 ;  /* 0x000000ff04047287 */ /* 0x000fc80008800000 */
[----:B------:R-:W-:Y:S01]  /*55b0*/  ULEA UR4, UR4, UR5, 0x3 ;  /* 0x0000000504047291 */ /* 0x000fe2000f8e18ff */
[----:B-1----:R-:W-:-:S04]  /*55c0*/  LOP3.LUT R2, R8, UR6, RZ, 0x3c, !PT ;  /* 0x0000000608027c12 */ /* 0x002fc8000f8e3cff */
[----:B------:R-:W-:Y:S01]  /*55d0*/  SHF.L.U32 R2, R2, 0x1f, RZ ;  /* 0x0000001f02027819 */ /* 0x000fe200000006ff */
[----:B--2---:R-:W-:-:S04]  /*55e0*/  IMAD.U32 R0, RZ, RZ, UR4 ;  /* 0x00000004ff007e24 */ /* 0x004fc8000f8e00ff */
[----:B------:R1:W2:Y:S03]  /*55f0*/  SYNCS.PHASECHK.TRANS64.TRYWAIT P0, [R0+URZ], R2 ;  /* 0x00000002000075a7 */ /* 0x0002a600080011ff */
[----:B--2---:R-:W-:Y:S05]  /*5600*/  @!P0 NANOSLEEP.SYNCS 0x989680 ;  /* 0x009896800000895d */ /* 0x004fea0003900000 */
[----:B------:R-:W2:Y:S02]  /*5610*/  @!P0 SYNCS.PHASECHK.TRANS64 P0, [R0+URZ], R2 ;  /* 0x00000002000085a7 */ /* 0x000ea400080010ff */
[----:B--2---:R-:W-:Y:S05]  /*5620*/  @P0 BRA `(.L_x_105) ;  /* 0x0000000000200947 */ /* 0x004fea0003800000 */
.L_x_106:
[----:B--2---:R2:W3:Y:S02]  /*5630*/  SYNCS.PHASECHK.TRANS64.TRYWAIT P0, [R0+URZ], R2 ;  /* 0x00000002000075a7 */ /* 0x0044e400080011ff */
[----:B---3--:R-:W-:Y:S05]  /*5640*/  @!P0 NANOSLEEP.SYNCS 0x989680 ;  /* 0x009896800000895d */ /* 0x008fea0003900000 */
[----:B------:R-:W3:Y:S02]  /*5650*/  @!P0 SYNCS.PHASECHK.TRANS64 P0, [R0+URZ], R2 ;  /* 0x00000002000085a7 */ /* 0x000ee400080010ff */
[----:B---3--:R-:W-:Y:S05]  /*5660*/  @!P0 BRA `(.L_x_106) ;  /* 0xfffffffc00f08947 */ /* 0x008fea000383ffff */
[----:B------:R-:W-:Y:S05]  /*5670*/  BRA `(.L_x_105) ;  /* 0x00000000000c7947 */ /* 0x000fea0003800000 */
.L_x_103:
[----:B------:R-:W-:-:S04]  /*5680*/  UIADD3 UR4, UPT, UPT, UR17, 0x290, URZ ;  /* 0x0000029011047890 */ /* 0x000fc8000fffe0ff */
[----:B------:R-:W-:-:S09]  /*5690*/  UPRMT UR4, UR30, 0x654, UR4 ;  /* 0x000006541e047896 */ /* 0x000fd20008000004 */
[----:B------:R-:W-:Y:S03]  /*56a0*/  SYNCS.ARRIVE.TRANS64.RED.A1T0 RZ, [UR4], RZ ;  /* 0x000000ffffff79a7 */ /* 0x000fe60008100404 */
.L_x_105:
[----:B-12---:R-:W-:Y:S01]  /*56b0*/  SHF.L.U32 R2, RZ, 0x1f, RZ ;  /* 0x0000001fff027819 */ /* 0x006fe200000006ff */
[----:B------:R-:W-:Y:S01]  /*56c0*/  UIADD3 UR4, UPT, UPT, UR17, 0x290, URZ ;  /* 0x0000029011047890 */ /* 0x000fe2000fffe0ff */
[----:B------:R-:W-:Y:S02]  /*56d0*/  PLOP3.LUT P0, PT, PT, PT, UP0, 0x80, 0x8 ;  /* 0x000000000008781c */ /* 0x000fe40003f0f008 */
[----:B----4-:R-:W1:Y:S02]  /*56e0*/  SYNCS.PHASECHK.TRANS64.TRYWAIT P1, [UR17+0x290], R2 ;  /* 0x00029002ff0075a7 */ /* 0x010e640008021111 */
[----:B-1----:R-:W-:Y:S09]  /*56f0*/  @!P1 BRA `(.L_x_107) ;  /* 0x00000040002c9947 */ /* 0x002ff20003800000 */
.L_x_227:
[----:B------:R-:W-:Y:S01]  /*5700*/  @!UP0 UPRMT UR4, UR30, 0x654, UR4 ;  /* 0x000006541e048896 */ /* 0x000fe20008000004 */
[----:B------:R-:W-:Y:S01]  /*5710*/  LOP3.LUT R3, R3, 0xffff, RZ, 0xc0, !PT ;  /* 0x0000ffff03037812 */ /* 0x000fe200078ec0ff */
[----:B-1----:R-:W-:-:S03]  /*5720*/  IMAD.MOV.U32 R2, RZ, RZ, 0xffff ;  /* 0x0000ffffff027424 */ /* 0x002fc600078e00ff */
[----:B------:R-:W-:-:S04]  /*5730*/  SHF.R.U32.HI R3, RZ, 0x5, R3 ;  /* 0x00000005ff037819 */ /* 0x000fc80000011603 */
[----:B------:R-:W-:Y:S01]  /*5740*/  @!P0 SYNCS.ARRIVE.TRANS64.RED.A1T0 RZ, [UR4], RZ ;  /* 0x000000ffffff89a7 */ /* 0x000fe20008100404 */
[----:B------:R-:W-:Y:S01]  /*5750*/  NOP ;  /* 0x0000000000007918 */ /* 0x000fe20000000000 */
[----:B------:R-:W1:Y:S01]  /*5760*/  LDS R0, [UR8+0x14] ;  /* 0x00001408ff007984 */ /* 0x000e620008000800 */
[----:B------:R-:W-:-:S04]  /*5770*/  SHF.L.U32 R2, R2, R3, RZ ;  /* 0x0000000302027219 */ /* 0x000fc800000006ff */
[----:B-1----:R-:W-:-:S04]  /*5780*/  LOP3.LUT R0, R0, R2, RZ, 0xc0, !PT ;  /* 0x0000000200007212 */ /* 0x002fc800078ec0ff */
[----:B------:R-:W-:Y:S01]  /*5790*/  ISETP.NE.AND P0, PT, R0, R2, PT ;  /* 0x000000020000720c */ /* 0x000fe20003f05270 */
[----:B------:R-:W-:-:S05]  /*57a0*/  IMAD.MOV.U32 R0, RZ, RZ, 0x1 ;  /* 0x00000001ff007424 */ /* 0x000fca00078e00ff */
[----:B------:R-:W-:-:S07]  /*57b0*/  SHF.L.U32 R0, R0, R3, RZ ;  /* 0x0000000300007219 */ /* 0x000fce00000006ff */
[----:B------:R-:W-:Y:S05]  /*57c0*/  @P0 BRA `(.L_x_108) ;  /* 0x00000000005c0947 */ /* 0x000fea0003800000 */
[----:B------:R-:W1:Y:S02]  /*57d0*/  LDS R3, [UR8+0x18] ;  /* 0x00001808ff037984 */ /* 0x000e640008000800 */
[----:B-1----:R-:W-:-:S04]  /*57e0*/  LOP3.LUT R3, R3, R0, RZ, 0xc0, !PT ;  /* 0x0000000003037212 */ /* 0x002fc800078ec0ff */
[----:B------:R-:W-:-:S13]  /*57f0*/  ISETP.NE.AND P0, PT, R3, R0, PT ;  /* 0x000000000300720c */ /* 0x000fda0003f05270 */
[----:B------:R-:W-:Y:S05]  /*5800*/  @P0 BRA `(.L_x_109) ;  /* 0x0000000000400947 */ /* 0x000fea0003800000 */
[----:B------:R-:W-:Y:S01]  /*5810*/  R2UR UR4, R2 ;  /* 0x00000000020472ca */ /* 0x000fe200000e0000 */
[----:B------:R-:W1:Y:S01]  /*5820*/  S2R R3, SR_LANEID ;  /* 0x0000000000037919 */ /* 0x000e620000000000 */
[----:B------:R-:W-:-:S04]  /*5830*/  LOP3.LUT R0, RZ, R0, RZ, 0x33, !PT ;  /* 0x00000000ff007212 */ /* 0x000fc800078e33ff */
[----:B---3--:R-:W2:Y:S07]  /*5840*/  REDUX UR6, R0 ;  /* 0x00000000000673c4 */ /* 0x008eae0000000000 */
[----:B------:R-:W-:-:S03]  /*5850*/  ULOP3.LUT UR5, URZ, UR4, URZ, 0x33, !UPT ;  /* 0x00000004ff057292 */ /* 0x000fc6000f8e33ff */
[----:B------:R-:W-:Y:S02]  /*5860*/  VOTEU.ANY UR4, UPT, PT ;  /* 0x0000000000047886 */ /* 0x000fe400038e0100 */
[----:B------:R-:W-:Y:S01]  /*5870*/  UFLO.U32 UR4, UR4 ;  /* 0x00000004000472bd */ /* 0x000fe200080e0000 */
[----:B------:R-:W-:-:S04]  /*5880*/  IMAD.U32 R2, RZ, RZ, UR5 ;  /* 0x00000005ff027e24 */ /* 0x000fc8000f8e00ff */
[----:B------:R-:W3:Y:S02]  /*5890*/  REDUX UR7, R2 ;  /* 0x00000000020773c4 */ /* 0x000ee40000000000 */
[----:B------:R4:W-:Y:S01]  /*58a0*/  UTCATOMSWS.AND URZ, UR5 ;  /* 0x0000000500ff79e3 */ /* 0x0009e20008000000 */
[----:B--2---:R-:W-:Y:S01]  /*58b0*/  IMAD.U32 R0, RZ, RZ, UR6 ;  /* 0x00000006ff007e24 */ /* 0x004fe2000f8e00ff */
[----:B-1----:R-:W-:Y:S01]  /*58c0*/  ISETP.EQ.U32.AND P0, PT, R3, UR4, PT ;  /* 0x0000000403007c0c */ /* 0x002fe2000bf02070 */
[----:B---3--:R-:W-:-:S12]  /*58d0*/  IMAD.U32 R2, RZ, RZ, UR7 ;  /* 0x00000007ff027e24 */ /* 0x008fd8000f8e00ff */
[----:B------:R4:W-:Y:S04]  /*58e0*/  @P0 ATOMS.AND RZ, [UR8+0x14], R2 ;  /* 0x00001402ffff098c */ /* 0x0009e8000a800008 */
[----:B------:R4:W-:Y:S01]  /*58f0*/  @P0 ATOMS.AND RZ, [UR8+0x18], R0 ;  /* 0x00001800ffff098c */ /* 0x0009e2000a800008 */
[----:B------:R-:W-:Y:S05]  /*5900*/  BRA `(.L_x_110) ;  /* 0x0000000000147947 */ /* 0x000fea0003800000 */
.L_x_109:
[----:B------:R-:W-:Y:S02]  /*5910*/  MOV R2, 0x5930 ;  /* 0x0000593000027802 */ /* 0x000fe40000000f00 */
[----:B---3-5:R-:W-:Y:S05]  /*5920*/  CALL.REL.NOINC `($__internal_0_$__cuda_sm10x_tcgen05_guardrail_trap_col_being_dealloced_not_returned_by_alloc) ;  /* 0x0000004000447944 */ /* 0x028fea0003c00000 */
[----:B------:R-:W-:Y:S05]  /*5930*/  BRA `(.L_x_110) ;  /* 0x0000000000087947 */ /* 0x000fea0003800000 */
.L_x_108:
[----:B------:R-:W-:Y:S02]  /*5940*/  MOV R2, 0x5960 ;  /* 0x0000596000027802 */ /* 0x000fe40000000f00 */
[----:B---3-5:R-:W-:Y:S05]  /*5950*/  CALL.REL.NOINC `($__internal_2_$__cuda_sm10x_tcgen05_guardrail_trap_unallocated_columns_being_dealloced) ;  /* 0x0000004000507944 */ /* 0x028fea0003c00000 */
.L_x_110:
[----:B------:R-:W-:Y:S01]  /*5960*/  NOP ;  /* 0x0000000000007918 */ /* 0x000fe20000000000 */
[----:B----4-:R-:W-:Y:S05]  /*5970*/  EXIT ;  /* 0x000000000000794d */ /* 0x010fea0003800000 */
.L_x_82:
[----:B------:R-:W-:-:S09]  /*5980*/  UISETP.NE.OR UP0, UPT, UR18, 0x3, !UP3 ;  /* 0x000000031200788c */ /* 0x000fd2000df05670 */
[----:B------:R-:W-:Y:S05]  /*5990*/  BRA.U UP0, `(.L_x_111) ;  /* 0x0000000d00547547 */ /* 0x000fea000b800000 */
[----:B------:R-:W2:Y:S01]  /*59a0*/  LDCU.64 UR4, c[0x0][0x888] ;  /* 0x00011100ff0477ac */ /* 0x000ea20008000a00 */
[----:B------:R-:W3:Y:S01]  /*59b0*/  S2UR UR10, SR_CgaCtaId ;  /* 0x00000000000a79c3 */ /* 0x000ee20000008800 */
[----:B------:R-:W-:Y:S01]  /*59c0*/  HFMA2 R10, -RZ, RZ, 0, 5.9604644775390625e-08 ;  /* 0x00000001ff0a7431 */ /* 0x000fe200000001ff */
[----:B------:R-:W-:Y:S01]  /*59d0*/  MOV R9, RZ ;  /* 0x000000ff00097202 */ /* 0x000fe20000000f00 */
[----:B------:R-:W4:Y:S01]  /*59e0*/  LDCU UR27, c[0x0][0x370] ;  /* 0x00006e00ff1b77ac */ /* 0x000f220008000800 */
[----:B------:R-:W-:Y:S01]  /*59f0*/  HFMA2 R2, -RZ, RZ, 0, 0.00048828125 ;  /* 0x00001000ff027431 */ /* 0x000fe200000001ff */
[----:B------:R-:W4:Y:S03]  /*5a00*/  LDCU.128 UR28, c[0x0][0xb10] ;  /* 0x00016200ff1c77ac */ /* 0x000f260008000c00 */
[----:B------:R-:W1:Y:S01]  /*5a10*/  LDC.64 R12, c[0x0][0x348] ;  /* 0x0000d200ff0c7b82 */ /* 0x000e620000000a00 */
[----:B------:R-:W3:Y:S01]  /*5a20*/  LDCU UR26, c[0x0][0x374] ;  /* 0x00006e80ff1a77ac */ /* 0x000ee20008000800 */
[----:B------:R-:W3:Y:S01]  /*5a30*/  LDCU.64 UR24, c[0x0][0x890] ;  /* 0x00011200ff1877ac */ /* 0x000ee20008000a00 */
[----:B------:R-:W3:Y:S01]  /*5a40*/  LDCU UR18, c[0x0][0xb0c] ;  /* 0x00016180ff1277ac */ /* 0x000ee20008000800 */
[----:B--2---:R-:W-:Y:S01]  /*5a50*/  UISETP.NE.U32.AND UP0, UPT, UR4, URZ, UPT ;  /* 0x000000ff0400728c */ /* 0x004fe2000bf05070 */
[----:B------:R-:W2:Y:S01]  /*5a60*/  LDCU UR36, c[0x0][0xb20] ;  /* 0x00016400ff2477ac */ /* 0x000ea20008000800 */
[----:B------:R-:W2:Y:S01]  /*5a70*/  LDCU UR4, c[0x0][0xb30] ;  /* 0x00016600ff0477ac */ /* 0x000ea20008000800 */
[----:B------:R-:W-:Y:S01]  /*5a80*/  UMOV UR19, 0x400 ;  /* 0x0000040000137882 */ /* 0x000fe20000000000 */
[----:B----4-:R-:W-:-:S02]  /*5a90*/  UIMAD.WIDE.U32 UR6, UR27, UR28, URZ ;  /* 0x0000001c1b0672a5 */ /* 0x010fc4000f8e00ff */
[----:B---3--:R-:W-:Y:S02]  /*5aa0*/  UIMAD.WIDE.U32 UR8, UR26, UR31, URZ ;  /* 0x0000001f1a0872a5 */ /* 0x008fe4000f8e00ff */
[----:B------:R-:W-:Y:S02]  /*5ab0*/  ULEA UR19, UR10, UR19, 0x18 ;  /* 0x000000130a137291 */ /* 0x000fe4000f8ec0ff */
[----:B------:R-:W-:Y:S02]  /*5ac0*/  UISETP.NE.U32.AND UP6, UPT, UR24, URZ, UPT ;  /* 0x000000ff1800728c */ /* 0x000fe4000bfc5070 */
[----:B------:R-:W-:Y:S02]  /*5ad0*/  UIADD3 UR33, UPT, UPT, UR19, 0x240, URZ ;  /* 0x0000024013217890 */ /* 0x000fe4000fffe0ff */
[----:B------:R-:W-:Y:S02]  /*5ae0*/  UIADD3 UR32, UPT, UPT, UR19, 0x268, URZ ;  /* 0x0000026813207890 */ /* 0x000fe4000fffe0ff */
[----:B------:R-:W-:-:S02]  /*5af0*/  UISETP.NE.AND.EX UP5, UPT, UR5, URZ, UPT, UP0 ;  /* 0x000000ff0500728c */ /* 0x000fc4000bfa5300 */
[----:B------:R-:W-:Y:S01]  /*5b00*/  UISETP.NE.AND UP0, UPT, UR39, 0x1, UPT ;  /* 0x000000012700788c */ /* 0x000fe2000bf05270 */
[----:B------:R-:W-:Y:S01]  /*5b10*/  UMOV UR35, UR7 ;  /* 0x0000000700237c82 */ /* 0x000fe20008000000 */
[----:B------:R-:W-:Y:S01]  /*5b20*/  UMOV UR34, UR9 ;  /* 0x0000000900227c82 */ /* 0x000fe20008000000 */
[----:B------:R-:W-:Y:S02]  /*5b30*/  UISETP.NE.AND UP0, UPT, UR18, 0x1, UPT ;  /* 0x000000011200788c */ /* 0x000fe4000bf05270 */
[----:B------:R-:W-:Y:S02]  /*5b40*/  UPLOP3.LUT UP1, UPT, UPT, UPT, UPT, 0x40, 0x4 ;  /* 0x000000000004789c */ /* 0x000fe40003f2e870 */
[----:B------:R-:W-:Y:S01]  /*5b50*/  UISETP.GE.AND UP3, UPT, UR39, 0x1, UPT ;  /* 0x000000012700788c */ /* 0x000fe2000bf66270 */
[----:B------:R-:W3:Y:S01]  /*5b60*/  LDCU.64 UR16, c[0x0][0xb28] ;  /* 0x00016500ff1077ac */ /* 0x000ee20008000a00 */
[----:B------:R-:W-:Y:S02]  /*5b70*/  UISETP.NE.AND.EX UP6, UPT, UR25, URZ, UPT, UP6 ;  /* 0x000000ff1900728c */ /* 0x000fe4000bfc5360 */
[----:B------:R-:W-:-:S02]  /*5b80*/  UPRMT UR33, UR10, 0x654, UR33 ;  /* 0x000006540a217896 */ /* 0x000fc40008000021 */
[----:B------:R-:W-:Y:S02]  /*5b90*/  UPRMT UR32, URZ, 0x654, UR32 ;  /* 0x00000654ff207896 */ /* 0x000fe40008000020 */
[----:B------:R-:W-:Y:S02]  /*5ba0*/  USHF.R.U32.HI UR35, URZ, UR29, UR35 ;  /* 0x0000001dff237299 */ /* 0x000fe40008011623 */
[----:B--2---:R-:W-:Y:S02]  /*5bb0*/  USHF.R.U32.HI UR34, URZ, UR36, UR34 ;  /* 0x00000024ff227299 */ /* 0x004fe40008011622 */
[----:B------:R-:W-:Y:S02]  /*5bc0*/  UISETP.NE.AND UP0, UPT, UR30, 0x1, UPT ;  /* 0x000000011e00788c */ /* 0x000fe4000bf05270 */
[----:B-1----:R-:W-:-:S11]  /*5bd0*/  UISETP.NE.AND UP4, UPT, UR4, 0x1, UPT ;  /* 0x000000010400788c */ /* 0x002fd6000bf85270 */
.L_x_119:
[----:B------:R-:W-:Y:S04]  /*5be0*/  SHF.L.U32 R3, R9, 0x1f, RZ ;  /* 0x0000001f09037819 */ /* 0x000fe800000006ff */
[----:B-1----:R-:W1:Y:S02]  /*5bf0*/  SYNCS.PHASECHK.TRANS64.TRYWAIT P0, [UR19+0x260], R3 ;  /* 0x00026003ff0075a7 */ /* 0x002e640008001113 */
[----:B-1----:R-:W-:Y:S05]  /*5c00*/  @!P0 BRA `(.L_x_112) ;  /* 0x0000003c00008947 */ /* 0x002fea0003800000 */
.L_x_229:
[----:B------:R-:W2:Y:S01]  /*5c10*/  LDS.128 R4, [UR19+0x2a0] ;  /* 0x0002a013ff047984 */ /* 0x000ea20008000c00 */
[----:B------:R-:W-:Y:S01]  /*5c20*/  UISETP.GE.AND UP0, UPT, UR39, 0x1, UPT ;  /* 0x000000012700788c */ /* 0x000fe2000bf06270 */
[----:B------:R-:W-:Y:S01]  /*5c30*/  @!PT LDS RZ, [RZ] ;  /* 0x00000000fffff984 */ /* 0x000fe20000000800 */
[----:B------:R-:W-:Y:S01]  /*5c40*/  @!PT LDS RZ, [RZ] ;  /* 0x00000000fffff984 */ /* 0x000fe20000000800 */
[----:B------:R-:W-:Y:S01]  /*5c50*/  @!PT LDS RZ, [RZ] ;  /* 0x00000000fffff984 */ /* 0x000fe20000000800 */
[----:B------:R-:W-:Y:S01]  /*5c60*/  @!PT LDS RZ, [RZ] ;  /* 0x00000000fffff984 */ /* 0x000fe20000000800 */
[----:B------:R4:W-:Y:S06]  /*5c70*/  MEMBAR.ALL.CTA ;  /* 0x0000000000007992 */ /* 0x0009ec0000008000 */
[----:B----4-:R-:W4:Y:S02]  /*5c80*/  FENCE.VIEW.ASYNC.S ;  /* 0x00000000000073c6 */ /* 0x010f240000000000 */
[----:B----4-:R-:W-:Y:S01]  /*5c90*/  SYNCS.ARRIVE.TRANS64.RED.A1T0 RZ, [UR32], RZ ;  /* 0x000000ffffff79a7 */ /* 0x010fe20008100420 */
[----:B--2---:R-:W-:Y:S11]  /*5ca0*/  LOP3.LUT P0, RZ, R6, 0x1, RZ, 0xc0, !PT ;  /* 0x0000000106ff7812 */ /* 0x004ff6000780c0ff */
[----:B------:R-:W-:Y:S02]  /*5cb0*/  @!UPT UIADD3 URZ, UPT, UPT, URZ, URZ, URZ ;  /* 0x000000fffffff290 */ /* 0x000fe4000fffe0ff */
[----:B------:R-:W-:Y:S01]  /*5cc0*/  VOTEU.ANY UP3, P0 ;  /* 0x0000000000ff7886 */ /* 0x000fe20000060100 */
[----:B------:R-:W-:Y:S11]  /*5cd0*/  PLOP3.LUT P1, PT, PT, PT, UP3, 0x80, 0x8 ;  /* 0x000000000008781c */ /* 0x000ff60003f2f038 */
[----:B------:R-:W-:Y:S02]  /*5ce0*/  @!UPT UIADD3 URZ, UPT, UPT, URZ, URZ, URZ ;  /* 0x000000fffffff290 */ /* 0x000fe4000fffe0ff */
[----:B-1----:R-:W-:Y:S02]  /*5cf0*/  @P1 MOV R3, R4 ;  /* 0x0000000400031202 */ /* 0x002fe40000000f00 */
[----:B------:R-:W-:Y:S02]  /*5d00*/  @P1 LOP3.LUT R0, R5, 0xffff, RZ, 0xc0, !PT ;  /* 0x0000ffff05001812 */ /* 0x000fe400078ec0ff */
[----:B------:R-:W-:Y:S02]  /*5d10*/  @P1 R2UR UR5, R3 ;  /* 0x00000000030512ca */ /* 0x000fe400000e0000 */
[----:B------:R-:W-:Y:S11]  /*5d20*/  @P1 R2UR UR4, R0 ;  /* 0x00000000000412ca */ /* 0x000ff600000e0000 */
[----:B------:R-:W-:Y:S02]  /*5d30*/  @UP3 UMOV UR15, UR5 ;  /* 0x00000005000f3c82 */ /* 0x000fe40008000000 */
[----:B------:R-:W-:Y:S01]  /*5d40*/  @UP3 UMOV UR14, UR4 ;  /* 0x00000004000e3c82 */ /* 0x000fe20008000000 */
[----:B------:R-:W-:Y:S05]  /*5d50*/  BRA.U !UP0, `(.L_x_113) ;  /* 0x0000000108c07547 */ /* 0x000fea000b800000 */
[----:B------:R-:W-:Y:S02]  /*5d60*/  UIMAD.WIDE.U32 UR8, UR14, UR31, URZ ;  /* 0x0000001f0e0872a5 */ /* 0x000fe4000f8e00ff */
[----:B------:R-:W-:Y:S02]  /*5d70*/  UP2UR UR22, UPR, URZ, 0x4 ;  /* 0x00000004ff167883 */ /* 0x000fe40008000000 */
[----:B------:R-:W-:Y:S02]  /*5d80*/  UISETP.NE.AND UP2, UPT, UR30, 0x1, UPT ;  /* 0x000000011e00788c */ /* 0x000fe4000bf45270 */
[----:B------:R-:W-:Y:S02]  /*5d90*/  UIMAD.WIDE.U32 UR10, UR15, UR28, URZ ;  /* 0x0000001c0f0a72a5 */ /* 0x000fe4000f8e00ff */
[----:B------:R-:W-:Y:S02]  /*5da0*/  USEL UR4, UR26, UR34, !UP2 ;  /* 0x000000221a047287 */ /* 0x000fe4000d000000 */
[----:B------:R-:W-:Y:S02]  /*5db0*/  UISETP.NE.AND UP0, UPT, UR18, 0x1, UPT ;  /* 0x000000011200788c */ /* 0x000fe4000bf05270 */
[----:B------:R-:W-:Y:S02]  /*5dc0*/  UP2UR UR23, UPR, URZ, 0x2 ;  /* 0x00000002ff177883 */ /* 0x000fe40008000000 */
[----:B------:R-:W-:Y:S02]  /*5dd0*/  UISETP.NE.AND UP1, UPT, UR39, 0x1, UPT ;  /* 0x000000012700788c */ /* 0x000fe4000bf25270 */
[----:B---3--:R-:W-:Y:S02]  /*5de0*/  UIMAD.WIDE.U32 UR12, UR4, UR16, URZ ;  /* 0x00000010040c72a5 */ /* 0x008fe4000f8e00ff */
[----:B------:R-:W-:Y:S01]  /*5df0*/  USEL UR7, UR27, UR35, !UP0 ;  /* 0x000000231b077287 */ /* 0x000fe2000c000000 */
[----:B------:R-:W-:Y:S02]  /*5e00*/  UMOV UR5, UR9 ;  /* 0x0000000900057c82 */ /* 0x000fe40008000000 */
[----:B------:R-:W-:Y:S02]  /*5e10*/  USHF.R.U32.HI UR6, URZ, UR36, UR5 ;  /* 0x00000024ff067299 */ /* 0x000fe40008011605 */
[----:B------:R-:W-:Y:S02]  /*5e20*/  UIMAD.WIDE.U32 UR20, UR7, UR16, URZ ;  /* 0x00000010071472a5 */ /* 0x000fe4000f8e00ff */
[----:B------:R-:W-:Y:S02]  /*5e30*/  USEL UR6, UR14, UR6, !UP2 ;  /* 0x000000060e067287 */ /* 0x000fe4000d000000 */
[----:B------:R-:W-:Y:S01]  /*5e40*/  UISETP.NE.AND UP2, UPT, UR22, URZ, UPT ;  /* 0x000000ff1600728c */ /* 0x000fe2000bf45270 */
[----:B------:R-:W-:Y:S01]  /*5e50*/  UMOV UR5, UR11 ;  /* 0x0000000b00057c82 */ /* 0x000fe20008000000 */
[----:B------:R-:W-:Y:S02]  /*5e60*/  UIMAD.WIDE.U32 UR10, UR6, UR16, URZ ;  /* 0x00000010060a72a5 */ /* 0x000fe4000f8e00ff */
[----:B------:R-:W-:Y:S03]  /*5e70*/  USHF.R.U32.HI UR8, URZ, UR29, UR5 ;  /* 0x0000001dff087299 */ /* 0x000fe60008011605 */
[----:B------:R-:W-:Y:S02]  /*5e80*/  UMOV UR5, UR13 ;  /* 0x0000000d00057c82 */ /* 0x000fe40008000000 */
[----:B------:R-:W-:Y:S03]  /*5e90*/  @UP1 USHF.R.U32.HI UR4, URZ, UR17, UR5 ;  /* 0x00000011ff041299 */ /* 0x000fe60008011605 */
[----:B------:R-:W-:Y:S01]  /*5ea0*/  UMOV UR5, UR21 ;  /* 0x0000001500057c82 */ /* 0x000fe20008000000 */
[----:B------:R-:W-:Y:S02]  /*5eb0*/  UIMAD UR4, UR39, UR4, URZ ;  /* 0x00000004270472a4 */ /* 0x000fe4000f8e02ff */
[----:B------:R-:W-:Y:S02]  /*5ec0*/  @UP1 USHF.R.U32.HI UR7, URZ, UR17, UR5 ;  /* 0x00000011ff071299 */ /* 0x000fe40008011605 */
[----:B------:R-:W-:Y:S02]  /*5ed0*/  USEL UR5, UR15, UR8, !UP0 ;  /* 0x000000080f057287 */ /* 0x000fe4000c000000 */
[----:B------:R-:W-:Y:S02]  /*5ee0*/  UIMAD UR8, UR39, UR7, URZ ;  /* 0x00000007270872a4 */ /* 0x000fe4000f8e02ff */
[----:B------:R-:W-:Y:S03]  /*5ef0*/  UISETP.GE.AND UP0, UPT, UR6, UR4, UPT ;  /* 0x000000040600728c */ /* 0x000fe6000bf06270 */
[----:B------:R-:W-:Y:S01]  /*5f00*/  UMOV UR4, UR11 ;  /* 0x0000000b00047c82 */ /* 0x000fe20008000000 */
[----:B------:R-:W-:Y:S02]  /*5f10*/  UISETP.GE.OR UP0, UPT, UR5, UR8, UP0 ;  /* 0x000000080500728c */ /* 0x000fe40008706670 */
[----:B------:R-:W-:Y:S02]  /*5f20*/  USHF.R.U32.HI UR4, URZ, UR17, UR4 ;  /* 0x00000011ff047299 */ /* 0x000fe40008011604 */
[----:B------:R-:W-:Y:S02]  /*5f30*/  UIMAD.WIDE.U32 UR8, UR5, UR16, URZ ;  /* 0x00000010050872a5 */ /* 0x000fe4000f8e00ff */
[----:B------:R-:W-:Y:S04]  /*5f40*/  USEL UR10, UR6, UR4, !UP1 ;  /* 0x00000004060a7287 */ /* 0x000fe8000c800000 */
[----:B------:R-:W-:Y:S01]  /*5f50*/  UIADD3 UR11, UPT, UPT, -UR10, URZ, URZ ;  /* 0x000000ff0a0b7290 */ /* 0x000fe2000fffe1ff */
[----:B------:R-:W-:Y:S02]  /*5f60*/  @!UP0 UMOV UR4, UR9 ;  /* 0x0000000900048c82 */ /* 0x000fe40008000000 */
[----:B------:R-:W-:Y:S02]  /*5f70*/  @!UP0 USHF.R.U32.HI UR4, URZ, UR17, UR4 ;  /* 0x00000011ff048299 */ /* 0x000fe40008011604 */
[----:B------:R-:W-:Y:S02]  /*5f80*/  UIMAD UR8, UR39, UR11, UR6 ;  /* 0x0000000b270872a4 */ /* 0x000fe4000f8e0206 */
[----:B------:R-:W-:Y:S02]  /*5f90*/  @!UP0 USEL UR4, UR5, UR4, !UP1 ;  /* 0x0000000405048287 */ /* 0x000fe4000c800000 */
[----:B------:R-:W-:Y:S02]  /*5fa0*/  UISETP.NE.AND UP1, UPT, UR23, URZ, UPT ;  /* 0x000000ff1700728c */ /* 0x000fe4000bf25270 */
[----:B------:R-:W-:Y:S02]  /*5fb0*/  @!UP0 UIMAD UR8, UR7, UR8, UR4 ;  /* 0x00000008070882a4 */ /* 0x000fe4000f8e0204 */
[----:B------:R-:W-:Y:S02]  /*5fc0*/  @!UP0 UIADD3 UR9, UPT, UPT, UR10, -UR4, URZ ;  /* 0x800000040a098290 */ /* 0x000fe4000fffe0ff */
[----:B------:R-:W-:Y:S02]  /*5fd0*/  UIADD3 UR4, UPT, UPT, -UR5, URZ, URZ ;  /* 0x000000ff05047290 */ /* 0x000fe4000fffe1ff */
[----:B------:R-:W-:Y:S02]  /*5fe0*/  UIADD3 UR7, UPT, UPT, -UR6, URZ, URZ ;  /* 0x000000ff06077290 */ /* 0x000fe4000fffe1ff */
[----:B------:R-:W-:Y:S02]  /*5ff0*/  @!UP0 UIMAD UR6, UR9, UR39, UR5 ;  /* 0x00000027090682a4 */ /* 0x000fe4000f8e0205 */
[----:B------:R-:W-:Y:S02]  /*6000*/  UIMAD UR15, UR18, UR4, UR15 ;  /* 0x00000004120f72a4 */ /* 0x000fe4000f8e020f */
[----:B------:R-:W-:Y:S01]  /*6010*/  UIMAD UR14, UR30, UR7, UR14 ;  /* 0x000000071e0e72a4 */ /* 0x000fe2000f8e020e */
[----:B------:R-:W-:Y:S02]  /*6020*/  @!UP0 UMOV UR5, UR8 ;  /* 0x0000000800058c82 */ /* 0x000fe40008000000 */
[----:B------:R-:W-:Y:S02]  /*6030*/  UIMAD UR15, UR5, UR18, UR15 ;  /* 0x00000012050f72a4 */ /* 0x000fe4000f8e020f */
[----:B------:R-:W-:Y:S11]  /*6040*/  UIMAD UR14, UR6, UR30, UR14 ;  /* 0x0000001e060e72a4 */ /* 0x000ff6000f8e020e */
[----:B------:R-:W-:Y:S01]  /*6050*/  @!UPT UIADD3 URZ, UPT, UPT, URZ, URZ, URZ ;  /* 0x000000fffffff290 */ /* 0x000fe2000fffe0ff */
.L_x_113:
[----:B------:R-:W1:Y:S01]  /*6060*/  @!UP4 LDCU.128 UR8, c[0x0][0xb10] ;  /* 0x00016200ff08c7ac */ /* 0x000e620008000c00 */
[----:B------:R-:W-:Y:S02]  /*6070*/  ISETP.NE.U32.AND P2, PT, RZ, UR24, PT ;  /* 0x00000018ff007c0c */ /* 0x000fe4000bf45070 */
[----:B------:R-:W-:Y:S02]  /*6080*/  SHF.L.U32 R3, R10, 0x1f, RZ ;  /* 0x0000001f0a037819 */ /* 0x000fe400000006ff */
[----:B------:R-:W-:Y:S01]  /*6090*/  ISETP.NE.AND.EX P2, PT, RZ, UR25, PT, P2 ;  /* 0x00000019ff007c0c */ /* 0x000fe2000bf45320 */
[----:B------:R-:W2:Y:S01]  /*60a0*/  @!UP4 LDCU UR5, c[0x0][0xb0c] ;  /* 0x00016180ff05c7ac */ /* 0x000ea20008000800 */
[----:B-1----:R-:W-:Y:S07]  /*60b0*/  UIMAD.WIDE.U32 UR6, UR15, UR8, URZ ;  /* 0x000000080f0672a5 */ /* 0x002fee000f8e00ff */
[----:B------:R-:W-:Y:S01]  /*60c0*/  @!UP4 UMOV UR4, UR7 ;  /* 0x000000070004cc82 */ /* 0x000fe20008000000 */
[----:B--2---:R-:W-:Y:S02]  /*60d0*/  @!UP4 UISETP.NE.AND UP0, UPT, UR5, 0x1, UPT ;  /* 0x000000010500c88c */ /* 0x004fe4000bf05270 */
[----:B------:R-:W-:Y:S02]  /*60e0*/  @!UP4 USHF.R.U32.HI UR4, URZ, UR9, UR4 ;  /* 0x00000009ff04c299 */ /* 0x000fe40008011604 */
[----:B------:R-:W-:Y:S02]  /*60f0*/  UIMAD.WIDE.U32 UR6, UR14, UR11, URZ ;  /* 0x0000000b0e0672a5 */ /* 0x000fe4000f8e00ff */
[----:B------:R-:W-:Y:S02]  /*6100*/  @!UP4 USEL UR8, UR15, UR4, !UP0 ;  /* 0x000000040f08c287 */ /* 0x000fe4000c000000 */
[----:B------:R-:W-:Y:S03]  /*6110*/  @!UP4 UISETP.NE.AND UP0, UPT, UR10, 0x1, UPT ;  /* 0x000000010a00c88c */ /* 0x000fe6000bf05270 */
[----:B------:R-:W-:Y:S02]  /*6120*/  @!UP4 UMOV UR6, UR7 ;  /* 0x000000070006cc82 */ /* 0x000fe40008000000 */
[----:B------:R-:W1:Y:S02]  /*6130*/  @!UP4 LDCU UR4, c[0x0][0xb20] ;  /* 0x00016400ff04c7ac */ /* 0x000e640008000800 */
[----:B-1----:R-:W-:Y:S04]  /*6140*/  @!UP4 USHF.R.U32.HI UR6, URZ, UR4, UR6 ;  /* 0x00000004ff06c299 */ /* 0x002fe80008011606 */
[----:B------:R-:W-:Y:S04]  /*6150*/  @!UP4 USEL UR6, UR14, UR6, !UP0 ;  /* 0x000000060e06c287 */ /* 0x000fe8000c000000 */
[----:B------:R-:W-:Y:S02]  /*6160*/  @!UP4 UIADD3 UR4, UPT, UPT, -UR8, UR6, URZ ;  /* 0x000000060804c290 */ /* 0x000fe4000fffe1ff */
[----:B------:R-:W-:Y:S02]  /*6170*/  @!UP4 UIADD3 UR6, UPT, UPT, UR8, -UR6, URZ ;  /* 0x800000060806c290 */ /* 0x000fe4000fffe0ff */
[----:B------:R-:W-:Y:S02]  /*6180*/  @!UP4 UIMAD UR15, UR4, UR5, UR15 ;  /* 0x00000005040fc2a4 */ /* 0x000fe4000f8e020f */
[----:B------:R-:W-:Y:S01]  /*6190*/  @!UP4 UIMAD UR14, UR6, UR10, UR14 ;  /* 0x0000000a060ec2a4 */ /* 0x000fe2000f8e020e */
[----:B------:R-:W-:Y:S11]  /*61a0*/  BRA.U UP1, `(.L_x_114) ;  /* 0x0000000101107547 */ /* 0x000ff6000b800000 */
[----:B------:R-:W-:Y:S04]  /*61b0*/  MOV R8, UR38 ;  /* 0x0000002600087c02 */ /* 0x000fe80008000f00 */
[----:B------:R-:W-:Y:S04]  /*61c0*/  SHF.L.U32 R8, R8, 0x1f, RZ ;  /* 0x0000001f08087819 */ /* 0x000fe800000006ff */
[----:B------:R-:W1:Y:S02]  /*61d0*/  SYNCS.PHASECHK.TRANS64.TRYWAIT P0, [UR19+0x258], R8 ;  /* 0x00025808ff0075a7 */ /* 0x000e640008001113 */
[----:B-1----:R-:W-:Y:S05]  /*61e0*/  @!P0 BRA `(.L_x_115) ;  /* 0x0000003400a08947 */ /* 0x002fea0003800000 */
.L_x_114:
[----:B------:R-:W-:Y:S05]  /*61f0*/  BRA.U !UP6, `(.L_x_116) ;  /* 0x000000010e387547 */ /* 0x000fea000b800000 */
[----:B------:R-:W-:Y:S01]  /*6200*/  UPLOP3.LUT UP2, UPT, UPT, UPT, UP5, 0x80, 0x8 ;  /* 0x000000000008789c */ /* 0x000fe20003f4f050 */
[----:B-1----:R-:W-:Y:S01]  /*6210*/  HFMA2 R0, -RZ, RZ, 0, 5.9604644775390625e-08 ;  /* 0x00000001ff007431 */ /* 0x002fe200000001ff */
[----:B------:R-:W1:Y:S01]  /*6220*/  LDCU.64 UR8, c[0x0][0x358] ;  /* 0x00006b00ff0877ac */ /* 0x000e620008000a00 */
[----:B------:R-:W-:Y:S03]  /*6230*/  IMAD.MOV.U32 R79, RZ, RZ, 0x1 ;  /* 0x00000001ff4f7424 */ /* 0x000fe600078e00ff */
[----:B------:R-:W-:Y:S05]  /*6240*/  PLOP3.LUT P0, PT, PT, PT, UP2, 0x80, 0x8 ;  /* 0x000000000008781c */ /* 0x000fea0003f0f028 */
[----:B------:R-:W2:Y:S01]  /*6250*/  @UP2 LDCU.64 UR4, c[0x0][0x888] ;  /* 0x00011100ff0427ac */ /* 0x000ea20008000a00 */
[----:B------:R-:W-:Y:S07]  /*6260*/  @UP2 UIMAD UR6, UR46, UR24, URZ ;  /* 0x000000182e0622a4 */ /* 0x000fee000f8e02ff */
[----:B------:R-:W-:Y:S01]  /*6270*/  @!P0 PRMT R79, R0, 0x7610, R79 ;  /* 0x00007610004f8816 */ /* 0x000fe2000000004f */
[----:B--2---:R-:W-:Y:S06]  /*6280*/  @UP2 UIMAD.WIDE UR4, UR6, 0x4, UR4 ;  /* 0x00000004060428a5 */ /* 0x004fec000f8e0204 */
[----:B------:R-:W-:Y:S01]  /*6290*/  IMAD.U32 R14, RZ, RZ, UR4 ;  /* 0x00000004ff0e7e24 */ /* 0x000fe2000f8e00ff */
[----:B------:R-:W-:Y:S04]  /*62a0*/  MOV R15, UR5 ;  /* 0x00000005000f7c02 */ /* 0x000fe80008000f00 */
[----:B------:R-:W2:Y:S01]  /*62b0*/  @!UP2 LDCU UR4, c[0x0][0x880] ;  /* 0x00011000ff04a7ac */ /* 0x000ea20008000800 */
[----:B-1---5:R4:W5:Y:S02]  /*62c0*/  @P0 LDG.E R39, desc[UR8][R14.64] ;  /* 0x000000080e270981 */ /* 0x022964000c1e1900 */
[----:B--2-4-:R-:W-:Y:S07]  /*62d0*/  @!P0 IMAD.U32 R39, RZ, RZ, UR4 ;  /* 0x00000004ff278e24 */ /* 0x014fee000f8e00ff */
.L_x_116:
[----:B-----5:R-:W-:Y:S01]  /*62e0*/  @!P2 FSETP.EQ.AND P0, PT, R39, RZ, PT ;  /* 0x000000ff2700a20b */ /* 0x020fe20003f02000 */
[----:B------:R-:W-:Y:S01]  /*62f0*/  @!UPT UIADD3 URZ, UPT, UPT, URZ, URZ, URZ ;  /* 0x000000fffffff290 */ /* 0x000fe2000fffe0ff */
[----:B------:R-:W-:Y:S11]  /*6300*/  @!P2 BRA `(.L_x_117) ;  /* 0x000000000014a947 */ /* 0x000ff60003800000 */
[----:B------:R-:W-:Y:S02]  /*6310*/  LOP3.LUT P2, RZ, R79, 0xff, RZ, 0xc0, !PT ;  /* 0x000000ff4fff7812 */ /* 0x000fe4000784c0ff */
[----:B------:R-:W-:Y:S04]  /*6320*/  PLOP3.LUT P0, PT, PT, PT, UP2, 0x80, 0x8 ;  /* 0x000000000008781c */ /* 0x000fe80003f0f028 */
[----:B------:R-:W-:Y:S07]  /*6330*/  PLOP3.LUT P0, PT, P0, PT, PT, 0x8, 0x80 ;  /* 0x000000000080781c */ /* 0x000fee000070e170 */
[----:B------:R-:W-:Y:S11]  /*6340*/  @P2 FSETP.EQ.AND P0, PT, R39, RZ, PT ;  /* 0x000000ff2700220b */ /* 0x000ff60003f02000 */
[----:B------:R-:W-:Y:S02]  /*6350*/  @!UPT UIADD3 URZ, UPT, UPT, URZ, URZ, URZ ;  /* 0x000000fffffff290 */ /* 0x000fe4000fffe0ff */
.L_x_117:
[----:B------:R-:W2:Y:S01]  /*6360*/  SYNCS.PHASECHK.TRANS64.TRYWAIT P2, [UR19+0x248], R3 ;  /* 0x00024803ff0075a7 */ /* 0x000ea20008041113 */
[----:B------:R-:W-:Y:S04]  /*6370*/  @P1 SHF.R.U32.HI R4, RZ, 0x10, R5 ;  /* 0x00000010ff041819 */ /* 0x000fe80000011605 */
[----:B------:R-:W-:Y:S02]  /*6380*/  @P1 R2UR UR46, R4 ;  /* 0x00000000042e12ca */ /* 0x000fe400000e0000 */
[----:B------:R-:W-:Y:S01]  /*6390*/  ELECT P1, URZ, PT ;  /* 0x0000000000ff782f */ /* 0x000fe20003820000 */
[----:B------:R-:W-:Y:S01]  /*63a0*/  @!UPT UIADD3 URZ, UPT, UPT, URZ, URZ, URZ ;  /* 0x000000fffffff290 */ /* 0x000fe2000fffe0ff */
[----:B--2---:R-:W-:Y:S11]  /*63b0*/  @!P2 BRA `(.L_x_118) ;  /* 0x000000340044a947 */ /* 0x004ff60003800000 */
.L_x_232:
[----:B------:R-:W-:Y:S02]  /*63c0*/  PLOP3.LUT P1, PT, P0, P1, PT, 0xf2, 0x2f ;  /* 0x00000000002f781c */ /* 0x000fe40000723e72 */
[----:B------:R-:W-:Y:S02]  /*63d0*/  R2UR UR37, R83 ;  /* 0x00000000532572ca */ /* 0x000fe400000e0000 */
[----:B------:R-:W-:Y:S02]  /*63e0*/  LOP3.LUT R10, R10, 0x1, RZ, 0x3c, !PT ;  /* 0x000000010a0a7812 */ /* 0x000fe400078e3cff */
[----:B------:R-:W-:Y:S07]  /*63f0*/  LOP3.LUT R9, R9, 0x1, RZ, 0x3c, !PT ;  /* 0x0000000109097812 */ /* 0x000fee00078e3cff */
[----:B------:R-:W-:Y:S01]  /*6400*/  VOTEU.ALL UP0, P1 ;  /* 0x0000000000ff7886 */ /* 0x000fe20000800000 */
[----:B-1----:R-:W-:Y:S04]  /*6410*/  @!P1 IADD3 R3, P0, PT, R12, 0x580, RZ ;  /* 0x000005800c039810 */ /* 0x002fe80007f1e0ff */
[----:B------:R-:W1:Y:S01]  /*6420*/  @!UP0 LDCU.128 UR20, c[0x0][0x980] ;  /* 0x00013000ff1487ac */ /* 0x000e620008000c00 */
[----:B------:R-:W-:Y:S01]  /*6430*/  @!P1 IMAD.X R0, RZ, RZ, R13, P0 ;  /* 0x000000ffff009224 */ /* 0x000fe200000e060d */
[----:B------:R-:W2:Y:S01]  /*6440*/  @!UP0 LDCU.64 UR6, c[0x0][0x990] ;  /* 0x00013200ff0687ac */ /* 0x000ea20008000a00 */
[----:B------:R-:W-:Y:S02]  /*6450*/  @!UP0 USHF.L.U32 UR11, UR45, 0x6, URZ ;  /* 0x000000062d0b8899 */ /* 0x000fe400080006ff */
[----:B------:R-:W-:Y:S02]  /*6460*/  @!UP0 USHF.L.U32 UR10, UR47, 0x6, URZ ;  /* 0x000000062f0a8899 */ /* 0x000fe400080006ff */
[----:B-1----:R-:W-:Y:S02]  /*6470*/  UIMAD.WIDE.U32 UR4, UR11, UR21, URZ ;  /* 0x000000150b0472a5 */ /* 0x002fe4000f8e00ff */
[----:B------:R-:W-:Y:S02]  /*6480*/  @!UP0 UISETP.NE.AND UP1, UPT, UR20, 0x1, UPT ;  /* 0x000000011400888c */ /* 0x000fe4000bf25270 */
[----:B------:R-:W-:Y:S02]  /*6490*/  @!UP0 UIADD3 UR8, UPT, UPT, UR19, 0x400, URZ ;  /* 0x0000040013088890 */ /* 0x000fe4000fffe0ff */
[----:B------:R-:W-:Y:S02]  /*64a0*/  @!UP0 UIADD3 UR9, UPT, UPT, UR19, 0x240, URZ ;  /* 0x0000024013098890 */ /* 0x000fe4000fffe0ff */
[----:B------:R-:W-:Y:S02]  /*64b0*/  UIADD3 UR47, UPT, UPT, UR14, UR37, URZ ;  /* 0x000000250e2f7290 */ /* 0x000fe4000fffe0ff */
[----:B------:R-:W-:Y:S01]  /*64c0*/  UIADD3 UR45, UPT, UPT, UR15, UR63, URZ ;  /* 0x0000003f0f2d7290 */ /* 0x000fe2000fffe0ff */
[----:B------:R-:W-:Y:S02]  /*64d0*/  @!UP0 UMOV UR4, UR5 ;  /* 0x0000000500048c82 */ /* 0x000fe40008000000 */
[----:B------:R-:W-:Y:S04]  /*64e0*/  @!UP0 USHF.R.U32.HI UR4, URZ, UR22, UR4 ;  /* 0x00000016ff048299 */ /* 0x000fe80008011604 */
[----:B------:R-:W-:Y:S02]  /*64f0*/  @!UP0 USEL UR12, UR11, UR4, !UP1 ;  /* 0x000000040b0c8287 */ /* 0x000fe4000c800000 */
[----:B------:R-:W-:Y:S02]  /*6500*/  @!UP0 UISETP.NE.AND UP1, UPT, UR23, 0x1, UPT ;  /* 0x000000011700888c */ /* 0x000fe4000bf25270 */
[----:B--2---:R-:W-:Y:S02]  /*6510*/  UIMAD.WIDE.U32 UR4, UR12, UR6, URZ ;  /* 0x000000060c0472a5 */ /* 0x004fe4000f8e00ff */
[----:B------:R-:W-:Y:S04]  /*6520*/  @!UP0 UPRMT UR6, URZ, 0x40, URZ ;  /* 0x00000040ff068896 */ /* 0x000fe800080000ff */
[----:B------:R-:W-:Y:S01]  /*6530*/  @!UP0 UPRMT UR6, UR6, 0x5410, URZ ;  /* 0x0000541006068896 */ /* 0x000fe200080000ff */
[----:B------:R-:W-:Y:S02]  /*6540*/  @!UP0 UMOV UR4, UR5 ;  /* 0x0000000500048c82 */ /* 0x000fe40008000000 */
[----:B------:R-:W-:Y:S04]  /*6550*/  @!UP0 USHF.R.U32.HI UR4, URZ, UR7, UR4 ;  /* 0x00000007ff048299 */ /* 0x000fe80008011604 */
[----:B------:R-:W-:Y:S02]  /*6560*/  @!UP0 USEL UR13, UR12, UR4, !UP1 ;  /* 0x000000040c0d8287 */ /* 0x000fe4000c800000 */
[----:B------:R-:W-:Y:S02]  /*6570*/  @!UP0 UIADD3 UR4, UPT, UPT, -UR12, URZ, URZ ;  /* 0x000000ff0c048290 */ /* 0x000fe4000fffe1ff */
[----:B------:R-:W-:Y:S02]  /*6580*/  @!UP0 UIADD3 UR5, UPT, UPT, -UR13, URZ, URZ ;  /* 0x000000ff0d058290 */ /* 0x000fe4000fffe1ff */
[----:B------:R-:W-:Y:S02]  /*6590*/  @!UP0 UIMAD UR11, UR20, UR4, UR11 ;  /* 0x00000004140b82a4 */ /* 0x000fe4000f8e020b */
[----:B------:R-:W-:Y:S01]  /*65a0*/  @!UP0 UIMAD UR12, UR23, UR5, UR12 ;  /* 0x00000005170c82a4 */ /* 0x000fe2000f8e020c */
[----:B------:R-:W-:Y:S01]  /*65b0*/  @!P1 R2UR UR4, R0 ;  /* 0x00000000000492ca */ /* 0x000fe200000e0000 */
[----:B------:R-:W-:Y:S01]  /*65c0*/  VOTEU.ALL UP0, P1 ;  /* 0x0000000000ff7886 */ /* 0x000fe20000800000 */
[----:B------:R-:W-:Y:S01]  /*65d0*/  @!P1 R2UR UR5, R3 ;  /* 0x00000000030592ca */ /* 0x000fe200000e0000 */
[----:B------:R-:W-:Y:S10]  /*65e0*/  UPLOP3.LUT UP1, UPT, UPT, UPT, UPT, 0x80, 0x8 ;  /* 0x000000000008789c */ /* 0x000ff40003f2f070 */
[----:B------:R-:W-:Y:S02]  /*65f0*/  IMAD.U32 R5, RZ, RZ, UR4 ;  /* 0x00000004ff057e24 */ /* 0x000fe4000f8e00ff */
[----:B------:R-:W-:Y:S03]  /*6600*/  IMAD.U32 R4, RZ, RZ, UR5 ;  /* 0x00000005ff047e24 */ /* 0x000fe6000f8e00ff */
[----:B------:R-:W-:Y:S02]  /*6610*/  @!P1 R2UR UR5, R5 ;  /* 0x00000000050592ca */ /* 0x000fe400000e0000 */
[----:B------:R-:W-:Y:S11]  /*6620*/  @!P1 R2UR UR4, R4 ;  /* 0x00000000040492ca */ /* 0x000ff600000e0000 */
[----:B------:R-:W-:Y:S02]  /*6630*/  @!UPT UIADD3 URZ, UPT, UPT, URZ, URZ, URZ ;  /* 0x000000fffffff290 */ /* 0x000fe4000fffe0ff */
[----:B------:R1:W-:Y:S01]  /*6640*/  @!UP0 UTMALDG.4D.IM2COL [UR8], [UR4], UR6 ;  /* 0x00000008040083b4 */ /* 0x0003e20008058006 */
[----:B------:R1:W-:Y:S01]  /*6650*/  @!P1 SYNCS.ARRIVE.TRANS64.RED.A0TR RZ, [UR19+0x240], R2 ;  /* 0x00024002ffff99a7 */ /* 0x0003e20008300413 */
[----:B------:R-:W-:Y:S01]  /*6660*/  SYNCS.ARRIVE.TRANS64.RED.A1T0 RZ, [UR33], RZ ;  /* 0x000000ffffff79a7 */ /* 0x000fe20008100421 */
[----:B------:R-:W-:Y:S05]  /*6670*/  BRA.U UP3, `(.L_x_119) ;  /* 0xfffffff503587547 */ /* 0x000fea000b83ffff */
[----:B------:R-:W-:Y:S07]  /*6680*/  MOV R0, UR19 ;  /* 0x0000001300007c02 */ /* 0x000fee0008000f00 */
.L_x_120:
[----:B-1----:R-:W-:-:S04]  /*6690*/  SHF.L.U32 R2, R10, 0x1f, RZ ;  /* 0x0000001f0a027819 */ /* 0x002fc800000006ff */
[----:B------:R1:W2:Y:S03]  /*66a0*/  SYNCS.PHASECHK.TRANS64.TRYWAIT P0, [R0+URZ+0x248], R2 ;  /* 0x00024802000075a7 */ /* 0x0002a600080011ff */
[----:B--2---:R-:W-:Y:S05]  /*66b0*/  @!P0 NANOSLEEP.SYNCS 0x989680 ;  /* 0x009896800000895d */ /* 0x004fea0003900000 */
[----:B------:R-:W2:Y:S02]  /*66c0*/  @!P0 SYNCS.PHASECHK.TRANS64 P0, [R0+URZ+0x248], R2 ;  /* 0x00024802000085a7 */ /* 0x000ea400080010ff */
[----:B--23--:R-:W-:Y:S05]  /*66d0*/  @P0 EXIT ;  /* 0x000000000000094d */ /* 0x00cfea0003800000 */
[----:B------:R-:W-:Y:S05]  /*66e0*/  BRA `(.L_x_120) ;  /* 0xfffffffc00e87947 */ /* 0x000fea000383ffff */
.L_x_111:
[----:B------:R-:W-:-:S06]  /*66f0*/  UISETP.GE.AND UP0, UPT, UR18, 0x4, UPT ;  /* 0x000000041200788c */ /* 0x000fcc000bf06270 */
[----:B------:R-:W-:-:S13]  /*6700*/  PLOP3.LUT P0, PT, PT, PT, UP0, 0x80, 0x8 ;  /* 0x000000000008781c */ /* 0x000fda0003f0f008 */
[----:B-1----:R-:W-:Y:S05]  /*6710*/  @!P0 EXIT ;  /* 0x000000000000894d */ /* 0x002fea0003800000 */
[----:B------:R-:W1:Y:S08]  /*6720*/  S2UR UR4, SR_CgaCtaId ;  /* 0x00000000000479c3 */ /* 0x000e700000008800 */
[----:B------:R-:W-:Y:S01]  /*6730*/  BAR.SYNC.DEFER_BLOCKING 0x6, 0xa0 ;  /* 0x0182800000007b1d */ /* 0x000fe20000010000 */
[C---:B------:R-:W-:Y:S01]  /*6740*/  IMAD.SHL.U32 R3, R69.reuse, 0x40, RZ ;  /* 0x0000004045037824 */ /* 0x040fe200078e00ff */
[----:B------:R-:W-:Y:S01]  /*6750*/  SHF.R.U32.HI R6, RZ, 0x1, R69 ;  /* 0x00000001ff067819 */ /* 0x000fe20000011645 */
[----:B------:R-:W-:Y:S01]  /*6760*/  IMAD.SHL.U32 R0, R80, 0x800, RZ ;  /* 0x0000080050007824 */ /* 0x000fe200078e00ff */
[----:B------:R-:W-:Y:S01]  /*6770*/  CS2R R86, SRZ ;  /* 0x0000000000567805 */ /* 0x000fe2000001ff00 */
[----:B------:R-:W-:Y:S01]  /*6780*/  IMAD.SHL.U32 R78, R69, 0x8, RZ ;  /* 0x00000008454e7824 */ /* 0x000fe200078e00ff */
[----:B------:R-:W-:Y:S01]  /*6790*/  UMOV UR44, 0x400 ;  /* 0x00000400002c7882 */ /* 0x000fe20000000000 */
[C---:B------:R-:W-:Y:S01]  /*67a0*/  LOP3.LUT R7, R3.reuse, 0x180, RZ, 0xc0, !PT ;  /* 0x0000018003077812 */ /* 0x040fe200078ec0ff */
[----:B------:R-:W2:Y:S01]  /*67b0*/  LDC.64 R74, c[0x0][0x888] ;  /* 0x00022200ff4a7b82 */ /* 0x000ea20000000a00 */
[----:B------:R-:W-:Y:S01]  /*67c0*/  LOP3.LUT R3, R3, 0x640, RZ, 0xc0, !PT ;  /* 0x0000064003037812 */ /* 0x000fe200078ec0ff */
[----:B------:R-:W-:Y:S01]  /*67d0*/  IMAD.U32 R37, R69, 0x10000, RZ ;  /* 0x0001000045257824 */ /* 0x000fe200078e00ff */
[----:B------:R-:W-:Y:S01]  /*67e0*/  LOP3.LUT R6, R7, 0x20, R6, 0xf8, !PT ;  /* 0x0000002007067812 */ /* 0x000fe200078ef806 */
[----:B------:R-:W-:Y:S01]  /*67f0*/  IMAD.MOV.U32 R36, RZ, RZ, RZ ;  /* 0x000000ffff247224 */ /* 0x000fe200078e00ff */
[----:B------:R-:W-:Y:S01]  /*6800*/  LOP3.LUT R0, R3, 0x800, R0, 0xf8, !PT ;  /* 0x0000080003007812 */ /* 0x000fe200078ef800 */
[----:B------:R-:W-:Y:S01]  /*6810*/  IMAD.MOV.U32 R85, RZ, RZ, RZ ;  /* 0x000000ffff557224 */ /* 0x000fe200078e00ff */
[----:B------:R-:W-:Y:S01]  /*6820*/  LOP3.LUT R78, R6, 0x30, R78, 0x78, !PT ;  /* 0x00000030064e7812 */ /* 0x000fe200078e784e */
[----:B------:R-:W3:Y:S01]  /*6830*/  LDC.64 R76, c[0x0][0x890] ;  /* 0x00022400ff4c7b82 */ /* 0x000ee20000000a00 */
[----:B------:R-:W4:Y:S02]  /*6840*/  LDCU UR50, c[0x0][0x370] ;  /* 0x00006e00ff3277ac */ /* 0x000f240008000800 */
[----:B------:R-:W-:Y:S01]  /*6850*/  LOP3.LUT R78, R0, R78, RZ, 0xfc, !PT ;  /* 0x0000004e004e7212 */ /* 0x000fe200078efcff */
[----:B------:R-:W-:Y:S01]  /*6860*/  IMAD.SHL.U32 R0, R80, 0x200000, RZ ;  /* 0x0020000050007824 */ /* 0x000fe200078e00ff */
[----:B------:R-:W2:Y:S03]  /*6870*/  LDCU UR42, c[0x0][0xb0c] ;  /* 0x00016180ff2a77ac */ /* 0x000ea60008000800 */
[----:B------:R-:W2:Y:S01]  /*6880*/  LDC.64 R72, c[0x0][0x8b0] ;  /* 0x00022c00ff487b82 */ /* 0x000ea20000000a00 */
[----:B-1----:R-:W-:Y:S01]  /*6890*/  ULEA UR44, UR4, UR44, 0x18 ;  /* 0x0000002c042c7291 */ /* 0x002fe2000f8ec0ff */
[----:B------:R-:W-:Y:S01]  /*68a0*/  LOP3.LUT R0, R0, 0x200000, RZ, 0xc0, !PT ;  /* 0x0020000000007812 */ /* 0x000fe200078ec0ff */
[----:B------:R-:W1:Y:S03]  /*68b0*/  LDCU.64 UR4, c[0x0][0xa90] ;  /* 0x00015200ff0477ac */ /* 0x000e660008000a00 */
[----:B------:R-:W-:Y:S01]  /*68c0*/  LOP3.LUT R37, R0, 0x400000, R37, 0xf8, !PT ;  /* 0x0040000000257812 */ /* 0x000fe200078ef825 */
[----:B------:R-:W-:Y:S01]  /*68d0*/  VIADD R88, R78, UR44 ;  /* 0x0000002c4e587c36 */ /* 0x000fe20008000000 */
[----:B------:R-:W2:Y:S01]  /*68e0*/  LDC.64 R70, c[0x0][0x8a8] ;  /* 0x00022a00ff467b82 */ /* 0x000ea20000000a00 */
[----:B------:R-:W2:Y:S01]  /*68f0*/  LDCU UR38, c[0x0][0xb30] ;  /* 0x00016600ff2677ac */ /* 0x000ea20008000800 */
[----:B------:R-:W4:Y:S01]  /*6900*/  LDS R2, [UR44+0x2b0] ;  /* 0x0002b02cff027984 */ /* 0x000f220008000800 */
[----:B------:R-:W2:Y:S01]  /*6910*/  LDCU.64 UR60, c[0x0][0x888] ;  /* 0x00011100ff3c77ac */ /* 0x000ea20008000a00 */
[----:B------:R-:W2:Y:S01]  /*6920*/  LDCU.64 UR40, c[0x0][0xb28] ;  /* 0x00016500ff2877ac */ /* 0x000ea20008000a00 */
[----:B-1----:R-:W-:Y:S01]  /*6930*/  IMAD.U32 R82, RZ, RZ, UR4 ;  /* 0x00000004ff527e24 */ /* 0x002fe2000f8e00ff */
[----:B------:R-:W-:Y:S01]  /*6940*/  UIADD3 UR4, UPT, UPT, UR44, 0x1400, URZ ;  /* 0x000014002c047890 */ /* 0x000fe2000fffe0ff */
[----:B------:R-:W-:Y:S01]  /*6950*/  IMAD.U32 R81, RZ, RZ, UR5 ;  /* 0x00000005ff517e24 */ /* 0x000fe2000f8e00ff */
[----:B------:R-:W1:Y:S04]  /*6960*/  LDCU.128 UR52, c[0x0][0xb10] ;  /* 0x00016200ff3477ac */ /* 0x000e680008000c00 */
[----:B------:R-:W-:Y:S01]  /*6970*/  IMAD.U32 R89, RZ, RZ, UR4 ;  /* 0x00000004ff597e24 */ /* 0x000fe2000f8e00ff */
[----:B------:R-:W1:Y:S01]  /*6980*/  LDCU.128 UR56, c[0x0][0xa80] ;  /* 0x00015000ff3877ac */ /* 0x000e620008000c00 */
[----:B------:R-:W1:Y:S01]  /*6990*/  LDCU UR49, c[0x0][0x374] ;  /* 0x00006e80ff3177ac */ /* 0x000e620008000800 */
[----:B------:R-:W-:Y:S01]  /*69a0*/  UIADD3 UR62, UPT, UPT, UR44, 0x400, URZ ;  /* 0x000004002c3e7890 */ /* 0x000fe2000fffe0ff */
[C---:B----4-:R-:W-:Y:S01]  /*69b0*/  VIADD R3, R2.reuse, 0x20 ;  /* 0x0000002002037836 */ /* 0x050fe20000000000 */
[----:B------:R-:W-:-:S04]  /*69c0*/  LOP3.LUT R2, R2, 0xffff, RZ, 0xc0, !PT ;  /* 0x0000ffff02027812 */ /* 0x000fc800078ec0ff */
[----:B------:R-:W-:-:S05]  /*69d0*/  LOP3.LUT R3, R3, 0xffff, RZ, 0xc0, !PT ;  /* 0x0000ffff03037812 */ /* 0x000fca00078ec0ff */
[----:B------:R4:W-:Y:S02]  /*69e0*/  STL.64 [R1], R2 ;  /* 0x0000000201007387 */ /* 0x0009e40000100a00 */
[----:B----4-:R-:W-:-:S05]  /*69f0*/  IMAD.SHL.U32 R2, R69, 0x10, RZ ;  /* 0x0000001045027824 */ /* 0x010fca00078e00ff */
[----:B------:R-:W-:-:S04]  /*6a00*/  LOP3.LUT R2, R2, 0x20, RZ, 0xc0, !PT ;  /* 0x0000002002027812 */ /* 0x000fc800078ec0ff */
[----:B-123--:R-:W-:-:S07]  /*6a10*/  IADD3 R88, PT, PT, -R2, 0x400, R88 ;  /* 0x0000040002587810 */ /* 0x00efce0007ffe158 */
.L_x_138:
[----:B------:R-:W-:Y:S04]  /*6a20*/  SHF.L.U32 R2, R86, 0x1f, RZ ;  /* 0x0000001f56027819 */ /* 0x000fe800000006ff */
[----:B-1----:R-:W1:Y:S02]  /*6a30*/  SYNCS.PHASECHK.TRANS64.TRYWAIT P0, [UR44+0x260], R2 ;  /* 0x00026002ff0075a7 */ /* 0x002e64000800112c */
[----:B-1----:R-:W-:Y:S05]  /*6a40*/  @!P0 BRA `(.L_x_121) ;  /* 0x0000002c00b88947 */ /* 0x002fea0003800000 */
.L_x_234:
[----:B-1----:R-:W-:Y:S01]  /*6a50*/  LEA R2, R36, UR43, 0x2 ;  /* 0x0000002b24027c11 */ /* 0x002fe2000f8e10ff */
[----:B------:R-:W1:Y:S01]  /*6a60*/  LDS.128 R4, [UR44+0x2a0] ;  /* 0x0002a02cff047984 */ /* 0x000e620008000c00 */
[----:B------:R-:W-:Y:S02]  /*6a70*/  UIADD3 UR4, UPT, UPT, UR44, 0x268, URZ ;  /* 0x000002682c047890 */ /* 0x000fe4000fffe0ff */
[----:B------:R-:W-:Y:S01]  /*6a80*/  UISETP.GE.AND UP0, UPT, UR39, 0x1, UPT ;  /* 0x000000012700788c */ /* 0x000fe2000bf06270 */
[----:B------:R-:W-:Y:S01]  /*6a90*/  @!PT LDS RZ, [RZ] ;  /* 0x00000000fffff984 */ /* 0x000fe20000000800 */
[----:B------:R-:W-:Y:S01]  /*6aa0*/  @!PT LDS RZ, [RZ] ;  /* 0x00000000fffff984 */ /* 0x000fe20000000800 */
[----:B------:R-:W-:Y:S01]  /*6ab0*/  @!PT LDS RZ, [RZ] ;  /* 0x00000000fffff984 */ /* 0x000fe20000000800 */
[----:B------:R-:W-:Y:S01]  /*6ac0*/  @!PT LDS RZ, [RZ] ;  /* 0x00000000fffff984 */ /* 0x000fe20000000800 */
[----:B------:R2:W-:Y:S06]  /*6ad0*/  MEMBAR.ALL.CTA ;  /* 0x0000000000007992 */ /* 0x0005ec0000008000 */
[----:B--2---:R-:W2:Y:S01]  /*6ae0*/  FENCE.VIEW.ASYNC.S ;  /* 0x00000000000073c6 */ /* 0x004ea20000000000 */
[----:B------:R-:W-:Y:S09]  /*6af0*/  UPRMT UR4, URZ, 0x654, UR4 ;  /* 0x00000654ff047896 */ /* 0x000ff20008000004 */
[----:B--2---:R-:W-:Y:S01]  /*6b00*/  SYNCS.ARRIVE.TRANS64.RED.A1T0 RZ, [UR4], RZ ;  /* 0x000000ffffff79a7 */ /* 0x004fe20008100404 */
[----:B------:R-:W5:Y:S01]  /*6b10*/  LDL R2, [R2] ;  /* 0x0000000002027983 */ /* 0x000f620000100800 */
[----:B-1----:R-:W-:Y:S11]  /*6b20*/  LOP3.LUT P0, RZ, R6, 0x1, RZ, 0xc0, !PT ;  /* 0x0000000106ff7812 */ /* 0x002ff6000780c0ff */
[----:B------:R-:W-:Y:S02]  /*6b30*/  @!UPT UIADD3 URZ, UPT, UPT, URZ, URZ, URZ ;  /* 0x000000fffffff290 */ /* 0x000fe4000fffe0ff */
[----:B------:R-:W-:Y:S01]  /*6b40*/  VOTEU.ANY UP1, P0 ;  /* 0x0000000000ff7886 */ /* 0x000fe20000020100 */
[----:B------:R-:W-:Y:S01]  /*6b50*/  PLOP3.LUT P0, PT, PT, PT, UP1, 0x80, 0x8 ;  /* 0x000000000008781c */ /* 0x000fe20003f0f018 */
[----:B------:R-:W-:Y:S11]  /*6b60*/  UP2UR UR48, UPR, URZ, 0x2 ;  /* 0x00000002ff307883 */ /* 0x000ff60008000000 */
[----:B------:R-:W-:Y:S01]  /*6b70*/  @!UPT UIADD3 URZ, UPT, UPT, URZ, URZ, URZ ;  /* 0x000000fffffff290 */ /* 0x000fe2000fffe0ff */
[----:B------:R-:W-:Y:S02]  /*6b80*/  @P0 MOV R3, R4 ;  /* 0x0000000400030202 */ /* 0x000fe40000000f00 */
[----:B------:R-:W-:Y:S02]  /*6b90*/  @P0 LOP3.LUT R0, R5, 0xffff, RZ, 0xc0, !PT ;  /* 0x0000ffff05000812 */ /* 0x000fe400078ec0ff */
[----:B------:R-:W-:Y:S02]  /*6ba0*/  @P0 R2UR UR5, R3 ;  /* 0x00000000030502ca */ /* 0x000fe400000e0000 */
[----:B------:R-:W-:Y:S11]  /*6bb0*/  @P0 R2UR UR4, R0 ;  /* 0x00000000000402ca */ /* 0x000ff600000e0000 */
[----:B------:R-:W-:Y:S02]  /*6bc0*/  @UP1 UMOV UR37, UR5 ;  /* 0x0000000500251c82 */ /* 0x000fe40008000000 */
[----:B------:R-:W-:Y:S01]  /*6bd0*/  @UP1 UMOV UR36, UR4 ;  /* 0x0000000400241c82 */ /* 0x000fe20008000000 */
[----:B------:R-:W-:Y:S05]  /*6be0*/  BRA.U !UP0, `(.L_x_122) ;  /* 0x0000000108cc7547 */ /* 0x000fea000b800000 */
[----:B------:R-:W1:Y:S01]  /*6bf0*/  LDCU UR9, c[0x0][0xb20] ;  /* 0x00016400ff0977ac */ /* 0x000e620008000800 */
[----:B------:R-:W-:Y:S02]  /*6c00*/  UIMAD.WIDE.U32 UR4, UR49, UR55, URZ ;  /* 0x00000037310472a5 */ /* 0x000fe4000f8e00ff */
[----:B------:R-:W-:Y:S02]  /*6c10*/  UIMAD.WIDE.U32 UR6, UR50, UR52, URZ ;  /* 0x00000034320672a5 */ /* 0x000fe4000f8e00ff */
[----:B------:R-:W-:Y:S02]  /*6c20*/  UIMAD.WIDE.U32 UR10, UR36, UR55, URZ ;  /* 0x00000037240a72a5 */ /* 0x000fe4000f8e00ff */
[----:B------:R-:W-:Y:S02]  /*6c30*/  UISETP.NE.AND UP0, UPT, UR54, 0x1, UPT ;  /* 0x000000013600788c */ /* 0x000fe4000bf05270 */
[----:B------:R-:W-:Y:S02]  /*6c40*/  UISETP.NE.AND UP1, UPT, UR42, 0x1, UPT ;  /* 0x000000012a00788c */ /* 0x000fe4000bf25270 */
[----:B------:R-:W-:Y:S02]  /*6c50*/  UISETP.NE.AND UP2, UPT, UR39, 0x1, UPT ;  /* 0x000000012700788c */ /* 0x000fe4000bf45270 */
[----:B------:R-:W-:Y:S01]  /*6c60*/  UIMAD.WIDE.U32 UR12, UR37, UR52, URZ ;  /* 0x00000034250c72a5 */ /* 0x000fe2000f8e00ff */
[----:B------:R-:W-:Y:S01]  /*6c70*/  UMOV UR4, UR5 ;  /* 0x0000000500047c82 */ /* 0x000fe20008000000 */
[----:B------:R-:W-:Y:S01]  /*6c80*/  UMOV UR6, UR11 ;  /* 0x0000000b00067c82 */ /* 0x000fe20008000000 */
[----:B-1----:R-:W-:Y:S03]  /*6c90*/  USHF.R.U32.HI UR8, URZ, UR9, UR4 ;  /* 0x00000009ff087299 */ /* 0x002fe60008011604 */
[----:B------:R-:W-:Y:S02]  /*6ca0*/  UMOV UR4, UR7 ;  /* 0x0000000700047c82 */ /* 0x000fe40008000000 */
[----:B------:R-:W-:Y:S02]  /*6cb0*/  USHF.R.U32.HI UR5, URZ, UR53, UR4 ;  /* 0x00000035ff057299 */ /* 0x000fe40008011604 */
[----:B------:R-:W-:Y:S02]  /*6cc0*/  USEL UR4, UR49, UR8, !UP0 ;  /* 0x0000000831047287 */ /* 0x000fe4000c000000 */
[----:B------:R-:W-:Y:S02]  /*6cd0*/  USHF.R.U32.HI UR8, URZ, UR9, UR6 ;  /* 0x00000009ff087299 */ /* 0x000fe40008011606 */
[----:B------:R-:W-:Y:S02]  /*6ce0*/  UIMAD.WIDE.U32 UR6, UR4, UR40, URZ ;  /* 0x00000028040672a5 */ /* 0x000fe4000f8e00ff */
[----:B------:R-:W-:Y:S02]  /*6cf0*/  USEL UR9, UR50, UR5, !UP1 ;  /* 0x0000000532097287 */ /* 0x000fe4000c800000 */
[----:B------:R-:W-:Y:S02]  /*6d00*/  USEL UR8, UR36, UR8, !UP0 ;  /* 0x0000000824087287 */ /* 0x000fe4000c000000 */
[----:B------:R-:W-:Y:S01]  /*6d10*/  UIMAD.WIDE.U32 UR10, UR9, UR40, URZ ;  /* 0x00000028090a72a5 */ /* 0x000fe2000f8e00ff */
[----:B------:R-:W-:Y:S01]  /*6d20*/  UMOV UR6, UR7 ;  /* 0x0000000700067c82 */ /* 0x000fe20008000000 */
[----:B------:R-:W-:Y:S01]  /*6d30*/  UMOV UR5, UR13 ;  /* 0x0000000d00057c82 */ /* 0x000fe20008000000 */
[----:B------:R-:W-:Y:S02]  /*6d40*/  @UP2 USHF.R.U32.HI UR4, URZ, UR41, UR6 ;  /* 0x00000029ff042299 */ /* 0x000fe40008011606 */
[----:B------:R-:W-:Y:S02]  /*6d50*/  USHF.R.U32.HI UR5, URZ, UR53, UR5 ;  /* 0x00000035ff057299 */ /* 0x000fe40008011605 */
[----:B------:R-:W-:Y:S02]  /*6d60*/  UIMAD UR4, UR39, UR4, URZ ;  /* 0x00000004270472a4 */ /* 0x000fe4000f8e02ff */
[----:B------:R-:W-:Y:S02]  /*6d70*/  USEL UR5, UR37, UR5, !UP1 ;  /* 0x0000000525057287 */ /* 0x000fe4000c800000 */
[----:B------:R-:W-:Y:S01]  /*6d80*/  UISETP.GE.AND UP0, UPT, UR8, UR4, UPT ;  /* 0x000000040800728c */ /* 0x000fe2000bf06270 */
[----:B------:R-:W-:Y:S01]  /*6d90*/  UMOV UR6, UR11 ;  /* 0x0000000b00067c82 */ /* 0x000fe20008000000 */
[----:B------:R-:W-:Y:S02]  /*6da0*/  UIMAD.WIDE.U32 UR10, UR8, UR40, URZ ;  /* 0x00000028080a72a5 */ /* 0x000fe4000f8e00ff */
[----:B------:R-:W-:Y:S04]  /*6db0*/  @UP2 USHF.R.U32.HI UR9, URZ, UR41, UR6 ;  /* 0x00000029ff092299 */ /* 0x000fe80008011606 */
[----:B------:R-:W-:Y:S01]  /*6dc0*/  UIMAD UR6, UR39, UR9, URZ ;  /* 0x00000009270672a4 */ /* 0x000fe2000f8e02ff */
[----:B------:R-:W-:Y:S03]  /*6dd0*/  UMOV UR4, UR11 ;  /* 0x0000000b00047c82 */ /* 0x000fe60008000000 */
[----:B------:R-:W-:Y:S02]  /*6de0*/  UISETP.GE.OR UP0, UPT, UR5, UR6, UP0 ;  /* 0x000000060500728c */ /* 0x000fe40008706670 */
[----:B------:R-:W-:Y:S02]  /*6df0*/  USHF.R.U32.HI UR4, URZ, UR41, UR4 ;  /* 0x00000029ff047299 */ /* 0x000fe40008011604 */
[----:B------:R-:W-:Y:S02]  /*6e00*/  UIMAD.WIDE.U32 UR6, UR5, UR40, URZ ;  /* 0x00000028050672a5 */ /* 0x000fe4000f8e00ff */
[----:B------:R-:W-:Y:S02]  /*6e10*/  USEL UR11, UR8, UR4, !UP2 ;  /* 0x00000004080b7287 */ /* 0x000fe4000d000000 */
[----:B------:R-:W-:Y:S02]  /*6e20*/  UIADD3 UR6, UPT, UPT, -UR5, URZ, URZ ;  /* 0x000000ff05067290 */ /* 0x000fe4000fffe1ff */
[----:B------:R-:W-:Y:S02]  /*6e30*/  UIADD3 UR10, UPT, UPT, -UR11, URZ, URZ ;  /* 0x000000ff0b0a7290 */ /* 0x000fe4000fffe1ff */
[----:B------:R-:W-:Y:S02]  /*6e40*/  UIMAD UR6, UR42, UR6, UR37 ;  /* 0x000000062a0672a4 */ /* 0x000fe4000f8e0225 */
[----:B------:R-:W-:Y:S01]  /*6e50*/  UIMAD UR10, UR39, UR10, UR8 ;  /* 0x0000000a270a72a4 */ /* 0x000fe2000f8e0208 */
[----:B------:R-:W-:Y:S01]  /*6e60*/  @!UP0 UMOV UR4, UR7 ;  /* 0x0000000700048c82 */ /* 0x000fe20008000000 */
[----:B------:R-:W-:Y:S02]  /*6e70*/  UIADD3 UR7, UPT, UPT, -UR8, URZ, URZ ;  /* 0x000000ff08077290 */ /* 0x000fe4000fffe1ff */
[----:B------:R-:W-:Y:S04]  /*6e80*/  @!UP0 USHF.R.U32.HI UR4, URZ, UR41, UR4 ;  /* 0x00000029ff048299 */ /* 0x000fe80008011604 */
[----:B------:R-:W-:Y:S04]  /*6e90*/  @!UP0 USEL UR4, UR5, UR4, !UP2 ;  /* 0x0000000405048287 */ /* 0x000fe8000d000000 */
[----:B------:R-:W-:Y:S02]  /*6ea0*/  @!UP0 UIMAD UR9, UR9, UR10, UR4 ;  /* 0x0000000a090982a4 */ /* 0x000fe4000f8e0204 */
[----:B------:R-:W-:Y:S02]  /*6eb0*/  @!UP0 UIADD3 UR10, UPT, UPT, UR11, -UR4, URZ ;  /* 0x800000040b0a8290 */ /* 0x000fe4000fffe0ff */
[----:B------:R-:W-:Y:S02]  /*6ec0*/  UIMAD UR4, UR54, UR7, UR36 ;  /* 0x00000007360472a4 */ /* 0x000fe4000f8e0224 */
[----:B------:R-:W-:Y:S03]  /*6ed0*/  @!UP0 UIMAD UR8, UR10, UR39, UR5 ;  /* 0x000000270a0882a4 */ /* 0x000fe6000f8e0205 */
[----:B------:R-:W-:Y:S02]  /*6ee0*/  @!UP0 UMOV UR5, UR9 ;  /* 0x0000000900058c82 */ /* 0x000fe40008000000 */
[----:B------:R-:W-:Y:S02]  /*6ef0*/  UIMAD UR37, UR5, UR42, UR6 ;  /* 0x0000002a052572a4 */ /* 0x000fe4000f8e0206 */
[----:B------:R-:W-:Y:S11]  /*6f00*/  UIMAD UR36, UR8, UR54, UR4 ;  /* 0x00000036082472a4 */ /* 0x000ff6000f8e0204 */
[----:B------:R-:W-:Y:S01]  /*6f10*/  @!UPT UIADD3 URZ, UPT, UPT, URZ, URZ, URZ ;  /* 0x000000fffffff290 */ /* 0x000fe2000fffe0ff */
.L_x_122:
[----:B------:R-:W-:Y:S01]  /*6f20*/  UISETP.NE.AND UP0, UPT, UR38, 0x1, UPT ;  /* 0x000000012600788c */ /* 0x000fe2000bf05270 */
[----:B------:R-:W-:Y:S04]  /*6f30*/  @P0 SHF.R.U32.HI R4, RZ, 0x10, R5 ;  /* 0x00000010ff040819 */ /* 0x000fe80000011605 */
[----:B------:R-:W-:Y:S06]  /*6f40*/  @P0 R2UR UR51, R4 ;  /* 0x00000000043302ca */ /* 0x000fec00000e0000 */
[----:B------:R-:W1:Y:S01]  /*6f50*/  @!UP0 LDCU.128 UR12, c[0x0][0xb10] ;  /* 0x00016200ff0c87ac */ /* 0x000e620008000c00 */
[----:B------:R-:W2:Y:S01]  /*6f60*/  @!UP0 LDCU UR5, c[0x0][0xb0c] ;  /* 0x00016180ff0587ac */ /* 0x000ea20008000800 */
[----:B------:R-:W3:Y:S01]  /*6f70*/  @!UP0 LDCU UR10, c[0x0][0xb20] ;  /* 0x00016400ff0a87ac */ /* 0x000ee20008000800 */
[----:B-1----:R-:W-:Y:S02]  /*6f80*/  UIMAD.WIDE.U32 UR8, UR37, UR12, URZ ;  /* 0x0000000c250872a5 */ /* 0x002fe4000f8e00ff */
[----:B------:R-:W-:Y:S02]  /*6f90*/  UIMAD.WIDE.U32 UR6, UR36, UR15, URZ ;  /* 0x0000000f240672a5 */ /* 0x000fe4000f8e00ff */
[----:B------:R-:W-:Y:S03]  /*6fa0*/  @!UP0 UISETP.NE.AND UP1, UPT, UR14, 0x1, UPT ;  /* 0x000000010e00888c */ /* 0x000fe6000bf25270 */
[----:B------:R-:W-:Y:S01]  /*6fb0*/  @!UP0 UMOV UR4, UR9 ;  /* 0x0000000900048c82 */ /* 0x000fe20008000000 */
[----:B--2---:R-:W-:Y:S02]  /*6fc0*/  @!UP0 UISETP.NE.AND UP2, UPT, UR5, 0x1, UPT ;  /* 0x000000010500888c */ /* 0x004fe4000bf45270 */
[----:B------:R-:W-:Y:S01]  /*6fd0*/  @!UP0 USHF.R.U32.HI UR4, URZ, UR13, UR4 ;  /* 0x0000000dff048299 */ /* 0x000fe20008011604 */
[----:B------:R-:W-:Y:S02]  /*6fe0*/  @!UP0 UMOV UR6, UR7 ;  /* 0x0000000700068c82 */ /* 0x000fe40008000000 */
[----:B---3--:R-:W-:Y:S02]  /*6ff0*/  @!UP0 USHF.R.U32.HI UR6, URZ, UR10, UR6 ;  /* 0x0000000aff068299 */ /* 0x008fe40008011606 */
[----:B------:R-:W-:Y:S02]  /*7000*/  @!UP0 USEL UR7, UR37, UR4, !UP2 ;  /* 0x0000000425078287 */ /* 0x000fe4000d000000 */
[----:B------:R-:W-:Y:S04]  /*7010*/  @!UP0 USEL UR6, UR36, UR6, !UP1 ;  /* 0x0000000624068287 */ /* 0x000fe8000c800000 */
[----:B------:R-:W-:Y:S02]  /*7020*/  @!UP0 UIADD3 UR4, UPT, UPT, -UR7, UR6, URZ ;  /* 0x0000000607048290 */ /* 0x000fe4000fffe1ff */
[----:B------:R-:W-:Y:S02]  /*7030*/  @!UP0 UIADD3 UR6, UPT, UPT, UR7, -UR6, URZ ;  /* 0x8000000607068290 */ /* 0x000fe4000fffe0ff */
[----:B------:R-:W-:Y:S02]  /*7040*/  @!UP0 UIMAD UR37, UR4, UR5, UR37 ;  /* 0x00000005042582a4 */ /* 0x000fe4000f8e0225 */
[----:B------:R-:W-:Y:S02]  /*7050*/  @!UP0 UIMAD UR36, UR6, UR14, UR36 ;  /* 0x0000000e062482a4 */ /* 0x000fe4000f8e0224 */
[----:B------:R-:W-:Y:S09]  /*7060*/  ULOP3.LUT UP0, URZ, UR62, 0x1b0, URZ, 0xc0, !UPT ;  /* 0x000001b03eff7892 */ /* 0x000ff2000f80c0ff */
[----:B------:R-:W-:Y:S05]  /*7070*/  BRA.U !UP0, `(.L_x_123) ;  /* 0x0000000108407547 */ /* 0x000fea000b800000 */
[----:B------:R-:W1:Y:S01]  /*7080*/  LDCU.64 UR8, c[0x4][0x80] ;  /* 0x01001000ff0877ac */ /* 0x000e620008000a00 */
[----:B------:R-:W-:Y:S01]  /*7090*/  MOV R15, 0x0 ;  /* 0x00000000000f7802 */ /* 0x000fe20000000f00 */
[----:B------:R-:W-:Y:S02]  /*70a0*/  HFMA2 R12, -RZ, RZ, 0, 5.9604644775390625e-08 ;  /* 0x00000001ff0c7431 */ /* 0x000fe400000001ff */
[----:B------:R-:W-:Y:S02]  /*70b0*/  IMAD.MOV.U32 R8, RZ, RZ, 0x70 ;  /* 0x00000070ff087424 */ /* 0x000fe400078e00ff */
[----:B------:R-:W-:Y:S01]  /*70c0*/  IMAD.MOV.U32 R13, RZ, RZ, RZ ;  /* 0x000000ffff0d7224 */ /* 0x000fe200078e00ff */
[----:B------:R-:W2:Y:S01]  /*70d0*/  LDCU.64 UR6, c[0x4][0x88] ;  /* 0x01001100ff0677ac */ /* 0x000ea20008000a00 */
[----:B------:R-:W3:Y:S01]  /*70e0*/  LDC.64 R14, c[0x4][R15] ;  /* 0x010000000f0e7b82 */ /* 0x000ee20000000a00 */
[----:B------:R-:W4:Y:S01]  /*70f0*/  LDCU.64 UR4, c[0x4][0x8] ;  /* 0x01000100ff0477ac */ /* 0x000f220008000a00 */
[----:B-1----:R-:W-:Y:S01]  /*7100*/  MOV R5, UR9 ;  /* 0x0000000900057c02 */ /* 0x002fe20008000f00 */
[----:B------:R-:W-:Y:S01]  /*7110*/  IMAD.U32 R4, RZ, RZ, UR8 ;  /* 0x00000008ff047e24 */ /* 0x000fe2000f8e00ff */
[----:B--2---:R-:W-:Y:S01]  /*7120*/  MOV R7, UR7 ;  /* 0x0000000700077c02 */ /* 0x004fe20008000f00 */
[----:B------:R-:W-:Y:S01]  /*7130*/  IMAD.U32 R6, RZ, RZ, UR6 ;  /* 0x00000006ff067e24 */ /* 0x000fe2000f8e00ff */
[----:B----4-:R-:W-:Y:S01]  /*7140*/  MOV R11, UR5 ;  /* 0x00000005000b7c02 */ /* 0x010fe20008000f00 */
[----:B------:R-:W-:Y:S02]  /*7150*/  IMAD.U32 R10, RZ, RZ, UR4 ;  /* 0x00000004ff0a7e24 */ /* 0x000fe4000f8e00ff */
[----:B------:R-:W-:Y:S07]  /*7160*/  LEPC R20, `(.L_x_123) ;  /* 0x000000001014794e */ /* 0x000fee0000000000 */
[----:B---3-5:R-:W-:Y:S05]  /*7170*/  CALL.ABS.NOINC R14 ;  /* 0x000000000e007343 */ /* 0x028fea0003c00000 */
.L_x_123:
[----:B------:R-:W-:Y:S01]  /*7180*/  LOP3.LUT P0, RZ, R89, 0x1b0, RZ, 0xc0, !PT ;  /* 0x000001b059ff7812 */ /* 0x000fe2000780c0ff */
[----:B------:R-:W-:Y:S11]  /*7190*/  BSSY.RECONVERGENT B6, `(.L_x_124) ;  /* 0x0000013000067945 */ /* 0x000ff60003800200 */
[----:B------:R-:W-:Y:S01]  /*71a0*/  @!UPT UIADD3 URZ, UPT, UPT, URZ, URZ, URZ ;  /* 0x000000fffffff290 */ /* 0x000fe2000fffe0ff */
[----:B------:R-:W-:Y:S05]  /*71b0*/  @!P0 BRA `(.L_x_125) ;  /* 0x0000000000408947 */ /* 0x000fea0003800000 */
        /* <DEDUP_REMOVED lines=16> */
.L_x_125:
[----:B------:R-:W-:Y:S05]  /*72c0*/  BSYNC.RECONVERGENT B6 ;  /* 0x0000000000067941 */ /* 0x000fea0003800200 */
.L_x_124:
[----:B------:R-:W-:Y:S02]  /*72d0*/  R2UR UR4, R84 ;  /* 0x00000000540472ca */ /* 0x000fe400000e0000 */
[----:B------:R-:W-:Y:S02]  /*72e0*/  ISETP.NE.U32.AND P3, PT, R76, RZ, PT ;  /* 0x000000ff4c00720c */ /* 0x000fe40003f65070 */
[----:B------:R-:W-:Y:S02]  /*72f0*/  ISETP.NE.U32.AND P4, PT, R72, RZ, PT ;  /* 0x000000ff4800720c */ /* 0x000fe40003f85070 */
[----:B------:R-:W-:Y:S02]  /*7300*/  ISETP.NE.AND.EX P3, PT, R77, RZ, PT, P3 ;  /* 0x000000ff4d00720c */ /* 0x000fe40003f65330 */
[----:B------:R-:W-:Y:S02]  /*7310*/  PLOP3.LUT P1, PT, PT, PT, PT, 0x8, 0x80 ;  /* 0x000000000080781c */ /* 0x000fe40003f2e170 */
[----:B------:R-:W-:Y:S03]  /*7320*/  ISETP.NE.AND.EX P4, PT, R73, RZ, PT, P4 ;  /* 0x000000ff4900720c */ /* 0x000fe60003f85340 */
[----:B------:R-:W-:Y:S06]  /*7330*/  UISETP.NE.AND UP1, UPT, UR4, URZ, UPT ;  /* 0x000000ff0400728c */ /* 0x000fec000bf25270 */
[----:B------:R-:W-:Y:S05]  /*7340*/  PLOP3.LUT P0, PT, PT, PT, UP1, 0x80, 0x8 ;  /* 0x000000000008781c */ /* 0x000fea0003f0f018 */
[----:B------:R-:W1:Y:S08]  /*7350*/  @UP1 LDCU.64 UR4, c[0x0][0x888] ;  /* 0x00011100ff0417ac */ /* 0x000e700008000a00 */
[----:B------:R-:W-:Y:S01]  /*7360*/  @P0 PLOP3.LUT P1, PT, P3, PT, PT, 0x80, 0x8 ;  /* 0x000000000008081c */ /* 0x000fe20001f2f070 */
[----:B-1----:R-:W-:Y:S04]  /*7370*/  @UP1 UISETP.NE.U32.AND UP0, UPT, UR4, URZ, UPT ;  /* 0x000000ff0400128c */ /* 0x002fe8000bf05070 */
[----:B------:R-:W-:Y:S04]  /*7380*/  @UP1 UISETP.NE.AND.EX UP0, UPT, UR5, URZ, UPT, UP0 ;  /* 0x000000ff0500128c */ /* 0x000fe8000bf05300 */
[----:B------:R-:W-:Y:S01]  /*7390*/  @UP1 USEL UR4, URZ, 0xffffffff, UP0 ;  /* 0xffffffffff041887 */ /* 0x000fe20008000000 */
[----:B------:R-:W-:Y:S11]  /*73a0*/  @!P3 BRA `(.L_x_126) ;  /* 0x000000000030b947 */ /* 0x000ff60003800000 */
[----:B------:R-:W-:Y:S01]  /*73b0*/  ISETP.NE.U32.AND P2, PT, R74, RZ, PT ;  /* 0x000000ff4a00720c */ /* 0x000fe20003f45070 */
[----:B------:R-:W1:Y:S01]  /*73c0*/  LDCU.64 UR6, c[0x0][0x358] ;  /* 0x00006b00ff0677ac */ /* 0x000e620008000a00 */
[----:B------:R-:W-:Y:S02]  /*73d0*/  IMAD.MOV.U32 R79, RZ, RZ, 0x1 ;  /* 0x00000001ff4f7424 */ /* 0x000fe400078e00ff */
[----:B------:R-:W-:Y:S11]  /*73e0*/  ISETP.NE.AND.EX P2, PT, R75, RZ, PT, P2 ;  /* 0x000000ff4b00720c */ /* 0x000ff60003f45320 */
[----:B------:R-:W-:Y:S02]  /*73f0*/  @!UPT UIADD3 URZ, UPT, UPT, URZ, URZ, URZ ;  /* 0x000000fffffff290 */ /* 0x000fe4000fffe0ff */
[----:B------:R-:W2:Y:S01]  /*7400*/  @P2 LDC.64 R4, c[0x0][0x888] ;  /* 0x00022200ff042b82 */ /* 0x000ea20000000a00 */
[----:B------:R-:W-:Y:S04]  /*7410*/  @P2 IMAD R0, R76, UR46, RZ ;  /* 0x0000002e4c002c24 */ /* 0x000fe8000f8e02ff */
[----:B--2---:R-:W-:Y:S04]  /*7420*/  @P2 IMAD.WIDE R4, R0, 0x4, R4 ;  /* 0x0000000400042825 */ /* 0x004fe800078e0204 */
[----:B------:R-:W-:Y:S01]  /*7430*/  HFMA2 R0, -RZ, RZ, 0, 5.9604644775390625e-08 ;  /* 0x00000001ff007431 */ /* 0x000fe200000001ff */
[----:B-1---5:R1:W5:Y:S04]  /*7440*/  @P2 LDG.E R39, desc[UR6][R4.64] ;  /* 0x0000000604272981 */ /* 0x022368000c1e1900 */
[----:B------:R-:W-:Y:S01]  /*7450*/  @!P2 PRMT R79, R0, 0x7610, R79 ;  /* 0x00007610004fa816 */ /* 0x000fe2000000004f */
[----:B-1----:R-:W2:Y:S06]  /*7460*/  @!P2 LDC R39, c[0x0][0x880] ;  /* 0x00022000ff27ab82 */ /* 0x002eac0000000800 */
.L_x_126:
[----:B------:R-:W-:Y:S05]  /*7470*/  @!P4 BRA `(.L_x_127) ;  /* 0x000000000024c947 */ /* 0x000fea0003800000 */
[----:B------:R-:W-:Y:S01]  /*7480*/  ISETP.NE.U32.AND P2, PT, R70, RZ, PT ;  /* 0x000000ff4600720c */ /* 0x000fe20003f45070 */
[----:B------:R-:W1:Y:S03]  /*7490*/  LDCU.64 UR6, c[0x0][0x358] ;  /* 0x00006b00ff0677ac */ /* 0x000e660008000a00 */
[----:B------:R-:W-:Y:S11]  /*74a0*/  ISETP.NE.AND.EX P2, PT, R71, RZ, PT, P2 ;  /* 0x000000ff4700720c */ /* 0x000ff60003f45320 */
[----:B------:R-:W-:Y:S02]  /*74b0*/  @!UPT UIADD3 URZ, UPT, UPT, URZ, URZ, URZ ;  /* 0x000000fffffff290 */ /* 0x000fe4000fffe0ff */
[----:B------:R-:W3:Y:S01]  /*74c0*/  @P2 LDC.64 R4, c[0x0][0x8a8] ;  /* 0x00022a00ff042b82 */ /* 0x000ee20000000a00 */
[----:B------:R-:W-:Y:S04]  /*74d0*/  @P2 IMAD R0, R72, UR46, RZ ;  /* 0x0000002e48002c24 */ /* 0x000fe8000f8e02ff */
[----:B---3--:R-:W-:Y:S05]  /*74e0*/  @P2 IMAD.WIDE R4, R0, 0x4, R4 ;  /* 0x0000000400042825 */ /* 0x008fea00078e0204 */
[----:B-1---5:R1:W5:Y:S02]  /*74f0*/  @P2 LDG.E R38, desc[UR6][R4.64] ;  /* 0x0000000604262981 */ /* 0x022364000c1e1900 */
[----:B-1----:R-:W3:Y:S02]  /*7500*/  @!P2 LDC R38, c[0x0][0x8a0] ;  /* 0x00022800ff26ab82 */ /* 0x002ee40000000800 */
.L_x_127:
[----:B--2--5:R-:W-:Y:S01]  /*7510*/  @P0 FSETP.NEU.AND P4, PT, R39, RZ, PT ;  /* 0x000000ff2700020b */ /* 0x024fe20003f8d000 */
[----:B------:R-:W-:Y:S01]  /*7520*/  IMAD.U32 R0, RZ, RZ, UR4 ;  /* 0x00000004ff007e24 */ /* 0x000fe2000f8e00ff */
[----:B------:R-:W-:Y:S01]  /*7530*/  @P0 LOP3.LUT P2, RZ, R79, 0xff, RZ, 0xc0, !PT ;  /* 0x000000ff4fff0812 */ /* 0x000fe2000784c0ff */
[----:B------:R-:W-:Y:S01]  /*7540*/  BSSY B1, `(.L_x_128) ;  /* 0x0000035000017945 */ /* 0x000fe20003800000 */
[----:B------:R-:W-:Y:S01]  /*7550*/  @P0 SEL R3, RZ, 0xffffffff, P4 ;  /* 0xffffffffff030807 */ /* 0x000fe20002000000 */
[----:B------:R-:W-:Y:S01]  /*7560*/  IMAD.IADD R2, R37, 0x1, R2 ;  /* 0x0000000125027824 */ /* 0x000fe200078e0202 */
[----:B------:R-:W-:Y:S02]  /*7570*/  LEA R90, R36, UR44, 0x3 ;  /* 0x0000002c245a7c11 */ /* 0x000fe4000f8e18ff */
[----:B------:R-:W-:Y:S02]  /*7580*/  CS2R R18, SRZ ;  /* 0x0000000000127805 */ /* 0x000fe4000001ff00 */
[----:B------:R-:W-:Y:S02]  /*7590*/  @P1 SEL R3, R0, R3, !P2 ;  /* 0x0000000300031207 */ /* 0x000fe40005000000 */
[----:B------:R-:W-:Y:S02]  /*75a0*/  CS2R R16, SRZ ;  /* 0x0000000000107805 */ /* 0x000fe4000001ff00 */
[----:B------:R-:W-:Y:S02]  /*75b0*/  PLOP3.LUT P5, PT, PT, PT, PT, 0x8, 0x80 ;  /* 0x000000000080781c */ /* 0x000fe40003fae170 */
[----:B------:R-:W-:Y:S02]  /*75c0*/  CS2R R26, SRZ ;  /* 0x00000000001a7805 */ /* 0x000fe4000001ff00 */
[----:B------:R-:W-:Y:S02]  /*75d0*/  @P0 LOP3.LUT R3, R3, 0x1, RZ, 0xc0, !PT ;  /* 0x0000000103030812 */ /* 0x000fe400078ec0ff */
[----:B------:R-:W-:Y:S02]  /*75e0*/  CS2R R24, SRZ ;  /* 0x0000000000187805 */ /* 0x000fe4000001ff00 */
[----:B------:R-:W-:Y:S11]  /*75f0*/  ISETP.NE.U32.OR P1, PT, R3, 0x1, !P0 ;  /* 0x000000010300780c */ /* 0x000ff60004725470 */
[----:B------:R-:W-:Y:S02]  /*7600*/  @!UPT UIADD3 URZ, UPT, UPT, URZ, URZ, URZ ;  /* 0x000000fffffff290 */ /* 0x000fe4000fffe0ff */
[----:B------:R-:W-:Y:S04]  /*7610*/  @P1 SHF.L.U32 R0, R85, 0x1f, RZ ;  /* 0x0000001f55001819 */ /* 0x000fe800000006ff */
[----:B------:R1:W2:Y:S02]  /*7620*/  @P1 SYNCS.PHASECHK.TRANS64.TRYWAIT P0, [UR44+0x240], R0 ;  /* 0x00024000ff0015a7 */ /* 0x0002a4000800112c */
[----:B-1----:R-:W-:Y:S04]  /*7630*/  SHF.L.U32 R0, R87, 0x1f, RZ ;  /* 0x0000001f57007819 */ /* 0x002fe800000006ff */
[----:B------:R1:W4:Y:S01]  /*7640*/  SYNCS.PHASECHK.TRANS64.TRYWAIT P4, [R90+URZ+0x270], R0 ;  /* 0x000270005a0075a7 */ /* 0x00032200080811ff */
[----:B--2---:R-:W-:Y:S01]  /*7650*/  @P1 PLOP3.LUT P5, PT, P0, PT, PT, 0x8, 0x80 ;  /* 0x000000000080181c */ /* 0x004fe200007ae170 */
[----:B------:R-:W-:Y:S01]  /*7660*/  @!UPT UIADD3 URZ, UPT, UPT, URZ, URZ, URZ ;  /* 0x000000fffffff290 */ /* 0x000fe2000fffe0ff */
[----:B-1----:R-:W-:Y:S11]  /*7670*/  @!P1 BRA `(.L_x_129) ;  /* 0x0000000000849947 */ /* 0x002ff60003800000 */
[----:B------:R-:W-:Y:S01]  /*7680*/  ISETP.NE.U32.AND P0, PT, RZ, UR60, PT ;  /* 0x0000003cff007c0c */ /* 0x000fe2000bf05070 */
[----:B------:R-:W-:Y:S01]  /*7690*/  BSSY B0, `(.L_x_130) ;  /* 0x0000012000007945 */ /* 0x000fe20003800000 */
[----:B------:R-:W-:Y:S02]  /*76a0*/  FSETP.NEU.AND P2, PT, R39, RZ, PT ;  /* 0x000000ff2700720b */ /* 0x000fe40003f4d000 */
[----:B------:R-:W-:Y:S02]  /*76b0*/  CS2R R26, SRZ ;  /* 0x00000000001a7805 */ /* 0x000fe4000001ff00 */
[----:B------:R-:W-:Y:S02]  /*76c0*/  ISETP.NE.AND.EX P0, PT, RZ, UR61, PT, P0 ;  /* 0x0000003dff007c0c */ /* 0x000fe4000bf05300 */
[----:B------:R-:W-:Y:S02]  /*76d0*/  CS2R R24, SRZ ;  /* 0x0000000000187805 */ /* 0x000fe4000001ff00 */
[----:B------:R-:W-:Y:S02]  /*76e0*/  LOP3.LUT P1, RZ, R79, 0xff, RZ, 0xc0, !PT ;  /* 0x000000ff4fff7812 */ /* 0x000fe4000782c0ff */
[----:B------:R-:W-:Y:S02]  /*76f0*/  CS2R R18, SRZ ;  /* 0x0000000000127805 */ /* 0x000fe4000001ff00 */
[----:B------:R-:W-:Y:S02]  /*7700*/  SEL R3, RZ, 0xffffffff, P2 ;  /* 0xffffffffff037807 */ /* 0x000fe40001000000 */
[----:B------:R-:W-:Y:S02]  /*7710*/  CS2R R16, SRZ ;  /* 0x0000000000107805 */ /* 0x000fe4000001ff00 */
[----:B------:R-:W-:Y:S04]  /*7720*/  SEL R4, RZ, 0xffffffff, P0 ;  /* 0xffffffffff047807 */ /* 0x000fe80000000000 */
[----:B------:R-:W-:Y:S04]  /*7730*/  @P3 SEL R3, R4, R3, !P1 ;  /* 0x0000000304033207 */ /* 0x000fe80004800000 */
[----:B------:R-:W-:Y:S04]  /*7740*/  LOP3.LUT R3, R3, 0x1, RZ, 0xc0, !PT ;  /* 0x0000000103037812 */ /* 0x000fe800078ec0ff */
[----:B------:R-:W-:Y:S01]  /*7750*/  ISETP.NE.U32.AND P0, PT, R3, 0x1, PT ;  /* 0x000000010300780c */ /* 0x000fe20003f05070 */
[----:B------:R-:W-:Y:S01]  /*7760*/  @!UPT UIADD3 URZ, UPT, UPT, URZ, URZ, URZ ;  /* 0x000000fffffff290 */ /* 0x000fe2000fffe0ff */
[----:B------:R-:W-:Y:S11]  /*7770*/  @!P5 BRA `(.L_x_131) ;  /* 0x00000000000cd947 */ /* 0x000ff60003800000 */
[----:B------:R-:W-:Y:S04]  /*7780*/  SHF.L.U32 R4, R85, 0x1f, RZ ;  /* 0x0000001f55047819 */ /* 0x000fe800000006ff */
[----:B------:R-:W1:Y:S02]  /*7790*/  SYNCS.PHASECHK.TRANS64.TRYWAIT P1, [UR44+0x240], R4 ;  /* 0x00024004ff0075a7 */ /* 0x000e64000802112c */
[----:B-1----:R-:W-:Y:S05]  /*77a0*/  @!P1 BRA `(.L_x_132) ;  /* 0x0000002000789947 */ /* 0x002fea0003800000 */
.L_x_131:
[----:B------:R-:W-:Y:S05]  /*77b0*/  BSYNC B0 ;  /* 0x0000000000007941 */ /* 0x000fea0003800000 */
.L_x_130:
[----:B------:R-:W2:Y:S01]  /*77c0*/  S2UR UR5, SR_CgaCtaId ;  /* 0x00000000000579c3 */ /* 0x000ea20000008800 */
[----:B------:R1:W1:Y:S01]  /*77d0*/  @P0 LDS.128 R24, [R78+UR44+0x400] ;  /* 0x0004002c4e180984 */ /* 0x0002620008000c00 */
[----:B------:R-:W-:Y:S01]  /*77e0*/  UIADD3 UR4, UPT, UPT, UR44, 0x248, URZ ;  /* 0x000002482c047890 */ /* 0x000fe2000fffe0ff */
[----:B------:R-:W-:Y:S02]  /*77f0*/  LOP3.LUT R85, R85, 0x1, RZ, 0x3c, !PT ;  /* 0x0000000155557812 */ /* 0x000fe400078e3cff */
[----:B------:R1:W1:Y:S01]  /*7800*/  @P0 LDS.128 R16, [R88+0x10] ;  /* 0x0000100058100984 */ /* 0x0002620000000c00 */
[----:B------:R-:W-:Y:S01]  /*7810*/  @!PT LDS RZ, [RZ] ;  /* 0x00000000fffff984 */ /* 0x000fe20000000800 */
[----:B------:R-:W-:Y:S01]  /*7820*/  @!PT LDS RZ, [RZ] ;  /* 0x00000000fffff984 */ /* 0x000fe20000000800 */
[----:B------:R-:W-:Y:S01]  /*7830*/  @!PT LDS RZ, [RZ] ;  /* 0x00000000fffff984 */ /* 0x000fe20000000800 */
[----:B------:R-:W-:Y:S01]  /*7840*/  @!PT LDS RZ, [RZ] ;  /* 0x00000000fffff984 */ /* 0x000fe20000000800 */
[----:B------:R5:W-:Y:S06]  /*7850*/  MEMBAR.ALL.CTA ;  /* 0x0000000000007992 */ /* 0x000bec0000008000 */
[----:B-----5:R-:W5:Y:S01]  /*7860*/  FENCE.VIEW.ASYNC.S ;  /* 0x00000000000073c6 */ /* 0x020f620000000000 */
[----:B--2---:R-:W-:Y:S09]  /*7870*/  UPRMT UR4, UR5, 0x654, UR4 ;  /* 0x0000065405047896 */ /* 0x004ff20008000004 */
[----:B-----5:R-:W-:Y:S03]  /*7880*/  SYNCS.ARRIVE.TRANS64.RED.A1T0 RZ, [UR4], RZ ;  /* 0x000000ffffff79a7 */ /* 0x020fe60008100404 */
.L_x_129:
[----:B------:R-:W-:Y:S05]  /*7890*/  BSYNC B1 ;  /* 0x0000000000017941 */ /* 0x000fea0003800000 */
.L_x_128:
[----:B-1----:R-:W-:Y:S04]  /*78a0*/  SHF.R.U32.HI R3, RZ, 0x15, R2 ;  /* 0x00000015ff037819 */ /* 0x002fe80000011602 */
[----:B------:R-:W-:Y:S01]  /*78b0*/  LOP3.LUT P0, RZ, R3, 0x3, R80, 0x48, !PT ;  /* 0x0000000303ff7812 */ /* 0x000fe20007804850 */
[----:B------:R-:W-:Y:S01]  /*78c0*/  @!UPT UIADD3 URZ, UPT, UPT, URZ, URZ, URZ ;  /* 0x000000fffffff290 */ /* 0x000fe2000fffe0ff */
[----:B----4-:R-:W-:Y:S11]  /*78d0*/  @P4 BRA `(.L_x_133) ;  /* 0x0000000000084947 */ /* 0x010ff60003800000 */
[----:B------:R-:W1:Y:S02]  /*78e0*/  SYNCS.PHASECHK.TRANS64.TRYWAIT P1, [R90+URZ+0x270], R0 ;  /* 0x000270005a0075a7 */ /* 0x000e6400080211ff */
[----:B-1----:R-:W-:Y:S05]  /*78f0*/  @!P1 BRA `(.L_x_134) ;  /* 0x00000020003c9947 */ /* 0x002fea0003800000 */
.L_x_133:
[----:B------:R-:W-:Y:S05]  /*7900*/  @!P0 BRA `(.L_x_135) ;  /* 0x0000000000408947 */ /* 0x000fea0003800000 */
[----:B------:R-:W2:Y:S01]  /*7910*/  LDCU.64 UR8, c[0x4][0x70] ;  /* 0x01000e00ff0877ac */ /* 0x000ea20008000a00 */
[----:B------:R-:W-:Y:S01]  /*7920*/  MOV R15, 0x0 ;  /* 0x00000000000f7802 */ /* 0x000fe20000000f00 */
[----:B------:R-:W-:Y:S02]  /*7930*/  HFMA2 R12, -RZ, RZ, 0, 5.9604644775390625e-08 ;  /* 0x00000001ff0c7431 */ /* 0x000fe400000001ff */
[----:B------:R-:W-:Y:S02]  /*7940*/  IMAD.MOV.U32 R8, RZ, RZ, 0x192 ;  /* 0x00000192ff087424 */ /* 0x000fe400078e00ff */
[----:B------:R-:W-:Y:S01]  /*7950*/  IMAD.MOV.U32 R13, RZ, RZ, RZ ;  /* 0x000000ffff0d7224 */ /* 0x000fe200078e00ff */
[----:B------:R-:W4:Y:S01]  /*7960*/  LDCU.64 UR6, c[0x4][0x78] ;  /* 0x01000f00ff0677ac */ /* 0x000f220008000a00 */
[----:B------:R-:W1:Y:S01]  /*7970*/  LDC.64 R14, c[0x4][R15] ;  /* 0x010000000f0e7b82 */ /* 0x000e620000000a00 */
[----:B------:R-:W5:Y:S01]  /*7980*/  LDCU.64 UR4, c[0x4][0x10] ;  /* 0x01000200ff0477ac */ /* 0x000f620008000a00 */
[----:B--2---:R-:W-:Y:S01]  /*7990*/  MOV R5, UR9 ;  /* 0x0000000900057c02 */ /* 0x004fe20008000f00 */
[----:B------:R-:W-:Y:S01]  /*79a0*/  IMAD.U32 R4, RZ, RZ, UR8 ;  /* 0x00000008ff047e24 */ /* 0x000fe2000f8e00ff */
[----:B----4-:R-:W-:Y:S01]  /*79b0*/  MOV R7, UR7 ;  /* 0x0000000700077c02 */ /* 0x010fe20008000f00 */
[----:B------:R-:W-:Y:S01]  /*79c0*/  IMAD.U32 R6, RZ, RZ, UR6 ;  /* 0x00000006ff067e24 */ /* 0x000fe2000f8e00ff */
[----:B-----5:R-:W-:Y:S01]  /*79d0*/  MOV R11, UR5 ;  /* 0x00000005000b7c02 */ /* 0x020fe20008000f00 */
[----:B------:R-:W-:Y:S02]  /*79e0*/  IMAD.U32 R10, RZ, RZ, UR4 ;  /* 0x00000004ff0a7e24 */ /* 0x000fe4000f8e00ff */
[----:B------:R-:W-:Y:S07]  /*79f0*/  LEPC R20, `(.L_x_135) ;  /* 0x000000001014794e */ /* 0x000fee0000000000 */
[----:B-1-3--:R-:W-:Y:S05]  /*7a00*/  CALL.ABS.NOINC R14 ;  /* 0x000000000e007343 */ /* 0x00afea0003c00000 */
.L_x_135:
[----:B------:R-:W-:Y:S01]  /*7a10*/  LOP3.LUT P0, RZ, R69, 0x60, RZ, 0xc0, !PT ;  /* 0x0000006045ff7812 */ /* 0x000fe2000780c0ff */
[----:B------:R-:W-:Y:S05]  /*7a20*/  WARPSYNC.ALL ;  /* 0x0000000000007948 */ /* 0x000fea0003800000 */
[----:B------:R-:W-:Y:S01]  /*7a30*/  R2UR UR4, R2 ;  /* 0x00000000020472ca */ /* 0x000fe200000e0000 */
[----:B------:R-:W-:Y:S01]  /*7a40*/  BSSY.RECONVERGENT B0, `(.L_x_136) ;  /* 0x00000ac000007945 */ /* 0x000fe20003800200 */
[-C--:B------:R-:W-:Y:S02]  /*7a50*/  F2FP.F16.E4M3.UNPACK_B R2, R24.reuse ;  /* 0x00000018ff02723e */ /* 0x080fe400020006ff */
[-C--:B------:R-:W-:Y:S02]  /*7a60*/  F2FP.F16.E4M3.UNPACK_B R4, R25.reuse ;  /* 0x00000019ff04723e */ /* 0x080fe400020006ff */
[----:B------:R-:W-:Y:S01]  /*7a70*/  F2FP.F16.E4M3.UNPACK_B R24, R24.H1 ;  /* 0x00000018ff18723e */ /* 0x000fe200030006ff */
[----:B-1----:R-:W-:Y:S01]  /*7a80*/  HADD2.F32 R0, -RZ, R2.H0_H0 ;  /* 0x20000002ff007230 */ /* 0x002fe20000004100 */
[----:B------:R-:W-:Y:S01]  /*7a90*/  F2FP.F16.E4M3.UNPACK_B R25, R25.H1 ;  /* 0x00000019ff19723e */ /* 0x000fe200030006ff */
[----:B------:R-:W-:Y:S01]  /*7aa0*/  HADD2.F32 R41, -RZ, R4.H0_H0 ;  /* 0x20000004ff297230 */ /* 0x000fe20000004100 */
[-C--:B------:R-:W-:Y:S01]  /*7ab0*/  F2FP.F16.E4M3.UNPACK_B R46, R26.reuse ;  /* 0x0000001aff2e723e */ /* 0x080fe200020006ff */
[--C-:B------:R-:W-:Y:S01]  /*7ac0*/  HADD2.F32 R3, -RZ, R24.reuse.H0_H0 ;  /* 0x20000018ff037230 */ /* 0x100fe20000004100 */
[----:B------:R-:W-:Y:S01]  /*7ad0*/  F2FP.F16.E4M3.UNPACK_B R48, R26.H1 ;  /* 0x0000001aff30723e */ /* 0x000fe200030006ff */
[----:B------:R-:W-:Y:S01]  /*7ae0*/  HADD2.F32 R40, -RZ, R24.H1_H1 ;  /* 0x30000018ff287230 */ /* 0x000fe20000004100 */
[-C--:B------:R-:W-:Y:S01]  /*7af0*/  F2FP.F16.E4M3.UNPACK_B R50, R27.reuse ;  /* 0x0000001bff32723e */ /* 0x080fe200020006ff */
[----:B------:R-:W-:Y:S01]  /*7b00*/  HADD2.F32 R42, -RZ, R4.H1_H1 ;  /* 0x30000004ff2a7230 */ /* 0x000fe20000004100 */
[----:B------:R-:W-:Y:S01]  /*7b10*/  F2FP.F16.E4M3.UNPACK_B R52, R27.H1 ;  /* 0x0000001bff34723e */ /* 0x000fe200030006ff */
[--C-:B------:R-:W-:Y:S01]  /*7b20*/  HADD2.F32 R43, -RZ, R25.reuse.H0_H0 ;  /* 0x20000019ff2b7230 */ /* 0x100fe20000004100 */
[-C--:B------:R-:W-:Y:S01]  /*7b30*/  F2FP.F16.E4M3.UNPACK_B R54, R16.reuse ;  /* 0x00000010ff36723e */ /* 0x080fe200020006ff */
[----:B------:R-:W-:Y:S01]  /*7b40*/  HADD2.F32 R44, -RZ, R25.H1_H1 ;  /* 0x30000019ff2c7230 */ /* 0x000fe20000004100 */
[----:B------:R-:W-:Y:S01]  /*7b50*/  F2FP.F16.E4M3.UNPACK_B R56, R16.H1 ;  /* 0x00000010ff38723e */ /* 0x000fe200030006ff */
[----:B------:R-:W-:Y:S01]  /*7b60*/  HADD2.F32 R2, -RZ, R2.H1_H1 ;  /* 0x30000002ff027230 */ /* 0x000fe20000004100 */
[-C--:B------:R-:W-:Y:S01]  /*7b70*/  F2FP.F16.E4M3.UNPACK_B R58, R17.reuse ;  /* 0x00000011ff3a723e */ /* 0x080fe200020006ff */
[--C-:B------:R-:W-:Y:S01]  /*7b80*/  HADD2.F32 R45, -RZ, R46.reuse.H0_H0 ;  /* 0x2000002eff2d7230 */ /* 0x100fe20000004100 */
        /* <DEDUP_REMOVED lines=10> */
[----:B------:R-:W1:Y:S01]  /*7c30*/  LDTM.x32 R4, tmem[UR4] ;  /* 0x00000004000479ee */ /* 0x000e6200082c0000 */
[----:B------:R-:W-:Y:S01]  /*7c40*/  NOP ;  /* 0x0000000000007918 */ /* 0x000fe20000000000 */
[----:B------:R-:W-:Y:S01]  /*7c50*/  IADD3 R90, PT, PT, R90, 0x280, RZ ;  /* 0x000002805a5a7810 */ /* 0x000fe20007ffe0ff */
[--C-:B------:R-:W-:Y:S01]  /*7c60*/  HADD2.F32 R53, -RZ, R54.reuse.H0_H0 ;  /* 0x20000036ff357230 */ /* 0x100fe20000004100 */
[----:B------:R-:W-:Y:S01]  /*7c70*/  IADD3 R36, PT, PT, R36, 0x1, RZ ;  /* 0x0000000124247810 */ /* 0x000fe20007ffe0ff */
[----:B------:R-:W-:Y:S01]  /*7c80*/  HADD2.F32 R54, -RZ, R54.H1_H1 ;  /* 0x30000036ff367230 */ /* 0x000fe20000004100 */
[----:B------:R-:W-:Y:S01]  /*7c90*/  LOP3.LUT R90, R90, 0xfefffff8, RZ, 0xc0, !PT ;  /* 0xfefffff85a5a7812 */ /* 0x000fe200078ec0ff */
[--C-:B------:R-:W-:Y:S02]  /*7ca0*/  HADD2.F32 R57, -RZ, R58.reuse.H0_H0 ;  /* 0x2000003aff397230 */ /* 0x100fe40000004100 */
[----:B------:R-:W-:Y:S01]  /*7cb0*/  HADD2.F32 R58, -RZ, R58.H1_H1 ;  /* 0x3000003aff3a7230 */ /* 0x000fe20000004100 */
[----:B-1----:R1:W-:Y:S01]  /*7cc0*/  SYNCS.ARRIVE.TRANS64.RED.A1T0 RZ, [R90+URZ], RZ ;  /* 0x000000ff5aff79a7 */ /* 0x0023e200081004ff */
[--C-:B------:R-:W-:Y:S02]  /*7cd0*/  HADD2.F32 R61, -RZ, R62.reuse.H0_H0 ;  /* 0x2000003eff3d7230 */ /* 0x100fe40000004100 */
[----:B------:R-:W-:Y:S02]  /*7ce0*/  HADD2.F32 R62, -RZ, R62.H1_H1 ;  /* 0x3000003eff3e7230 */ /* 0x000fe40000004100 */
[--C-:B------:R-:W-:Y:S02]  /*7cf0*/  HADD2.F32 R65, -RZ, R66.reuse.H0_H0 ;  /* 0x20000042ff417230 */ /* 0x100fe40000004100 */
[----:B------:R-:W-:Y:S02]  /*7d00*/  HADD2.F32 R66, -RZ, R66.H1_H1 ;  /* 0x30000042ff427230 */ /* 0x000fe40000004100 */
[--C-:B------:R-:W-:Y:S02]  /*7d10*/  HADD2.F32 R51, -RZ, R52.reuse.H0_H0 ;  /* 0x20000034ff337230 */ /* 0x100fe40000004100 */
[----:B------:R-:W-:Y:S02]  /*7d20*/  HADD2.F32 R52, -RZ, R52.H1_H1 ;  /* 0x30000034ff347230 */ /* 0x000fe40000004100 */
[--C-:B------:R-:W-:Y:S02]  /*7d30*/  HADD2.F32 R55, -RZ, R56.reuse.H0_H0 ;  /* 0x20000038ff377230 */ /* 0x100fe40000004100 */
[C---:B---3--:R-:W-:Y:S01]  /*7d40*/  FMUL R4, R38.reuse, R4 ;  /* 0x0000000426047220 */ /* 0x048fe20000400000 */
[C---:B------:R-:W-:Y:S01]  /*7d50*/  FMUL R5, R38.reuse, R5 ;  /* 0x0000000526057220 */ /* 0x040fe20000400000 */
[C---:B------:R-:W-:Y:S01]  /*7d60*/  FMUL R8, R38.reuse, R8 ;  /* 0x0000000826087220 */ /* 0x040fe20000400000 */
[C---:B------:R-:W-:Y:S01]  /*7d70*/  FMUL R9, R38.reuse, R9 ;  /* 0x0000000926097220 */ /* 0x040fe20000400000 */
[C---:B------:R-:W-:Y:S01]  /*7d80*/  FFMA R4, R39.reuse, R0, R4 ;  /* 0x0000000027047223 */ /* 0x040fe20000000004 */
[C---:B------:R-:W-:Y:S01]  /*7d90*/  FFMA R5, R39.reuse, R2, R5 ;  /* 0x0000000227057223 */ /* 0x040fe20000000005 */
[C---:B------:R-:W-:Y:S01]  /*7da0*/  FMUL R12, R38.reuse, R12 ;  /* 0x0000000c260c7220 */ /* 0x040fe20000400000 */
        /* <DEDUP_REMOVED lines=15> */
[C---:B------:R-:W-:Y:S01]  /*7ea0*/  FFMA R6, R39.reuse, R3, R6 ;  /* 0x0000000327067223 */ /* 0x040fe20000000006 */
[C---:B------:R-:W-:Y:S01]  /*7eb0*/  FFMA R7, R39.reuse, R40, R7 ;  /* 0x0000002827077223 */ /* 0x040fe20000000007 */
[C---:B------:R-:W-:Y:S01]  /*7ec0*/  FFMA R8, R39.reuse, R41, R8 ;  /* 0x0000002927087223 */ /* 0x040fe20000000008 */
[C---:B------:R-:W-:Y:S01]  /*7ed0*/  FFMA R9, R39.reuse, R42, R9 ;  /* 0x0000002a27097223 */ /* 0x040fe20000000009 */
[C---:B------:R-:W-:Y:S01]  /*7ee0*/  FFMA R10, R39.reuse, R43, R10 ;  /* 0x0000002b270a7223 */ /* 0x040fe2000000000a */
[C---:B------:R-:W-:Y:S01]  /*7ef0*/  FFMA R11, R39.reuse, R44, R11 ;  /* 0x0000002c270b7223 */ /* 0x040fe2000000000b */
[C---:B------:R-:W-:Y:S01]  /*7f00*/  FFMA R12, R39.reuse, R45, R12 ;  /* 0x0000002d270c7223 */ /* 0x040fe2000000000c */
[----:B------:R-:W-:Y:S01]  /*7f10*/  FFMA R13, R39, R46, R13 ;  /* 0x0000002e270d7223 */ /* 0x000fe2000000000d */
[----:B------:R-:W-:Y:S01]  /*7f20*/  F2FP.SATFINITE.E4M3.F32.PACK_AB_MERGE_C R6, R7, R6, RZ ;  /* 0x000000060706723e */ /* 0x000fe200048070ff */
[C---:B------:R-:W-:Y:S01]  /*7f30*/  FMUL R14, R38.reuse, R14 ;  /* 0x0000000e260e7220 */ /* 0x040fe20000400000 */
[----:B------:R-:W-:Y:S01]  /*7f40*/  F2FP.SATFINITE.E4M3.F32.PACK_AB_MERGE_C R10, R11, R10, RZ ;  /* 0x0000000a0b0a723e */ /* 0x000fe200048070ff */
[C---:B------:R-:W-:Y:S01]  /*7f50*/  FMUL R15, R38.reuse, R15 ;  /* 0x0000000f260f7220 */ /* 0x040fe20000400000 */
[----:B------:R-:W-:Y:S01]  /*7f60*/  F2FP.SATFINITE.E4M3.F32.PACK_AB_MERGE_C R4, R5, R4, R6 ;  /* 0x000000040504723e */ /* 0x000fe20004807006 */
[----:B------:R-:W-:Y:S01]  /*7f70*/  FFMA R14, R39, R47, R14 ;  /* 0x0000002f270e7223 */ /* 0x000fe2000000000e */
[----:B------:R-:W-:Y:S01]  /*7f80*/  F2FP.SATFINITE.E4M3.F32.PACK_AB_MERGE_C R5, R9, R8, R10 ;  /* 0x000000080905723e */ /* 0x000fe2000480700a */
[C---:B------:R-:W-:Y:S01]  /*7f90*/  FFMA R15, R39.reuse, R48, R15 ;  /* 0x00000030270f7223 */ /* 0x040fe2000000000f */
[C---:B------:R-:W-:Y:S01]  /*7fa0*/  FFMA R16, R39.reuse, R49, R16 ;  /* 0x0000003127107223 */ /* 0x040fe20000000010 */
[C---:B------:R-:W-:Y:S01]  /*7fb0*/  FFMA R17, R39.reuse, R50, R17 ;  /* 0x0000003227117223 */ /* 0x040fe20000000011 */
[C---:B------:R-:W-:Y:S01]  /*7fc0*/  FMUL R18, R38.reuse, R18 ;  /* 0x0000001226127220 */ /* 0x040fe20000400000 */
[C---:B------:R-:W-:Y:S01]  /*7fd0*/  FMUL R19, R38.reuse, R19 ;  /* 0x0000001326137220 */ /* 0x040fe20000400000 */
[----:B------:R-:W-:Y:S02]  /*7fe0*/  HADD2.F32 R56, -RZ, R56.H1_H1 ;  /* 0x30000038ff387230 */ /* 0x000fe40000004100 */
[C---:B------:R-:W-:Y:S01]  /*7ff0*/  FMUL R22, R38.reuse, R22 ;  /* 0x0000001626167220 */ /* 0x040fe20000400000 */
[C---:B------:R-:W-:Y:S01]  /*8000*/  FFMA R18, R39.reuse, R51, R18 ;  /* 0x0000003327127223 */ /* 0x040fe20000000012 */
[C---:B------:R-:W-:Y:S01]  /*8010*/  FFMA R19, R39.reuse, R52, R19 ;  /* 0x0000003427137223 */ /* 0x040fe20000000013 */
[C---:B------:R-:W-:Y:S01]  /*8020*/  FMUL R23, R38.reuse, R23 ;  /* 0x0000001726177220 */ /* 0x040fe20000400000 */
[C---:B------:R-:W-:Y:S01]  /*8030*/  FFMA R20, R39.reuse, R53, R20 ;  /* 0x0000003527147223 */ /* 0x040fe20000000014 */
[C---:B------:R-:W-:Y:S01]  /*8040*/  FFMA R21, R39.reuse, R54, R21 ;  /* 0x0000003627157223 */ /* 0x040fe20000000015 */
[--C-:B------:R-:W-:Y:S02]  /*8050*/  HADD2.F32 R59, -RZ, R60.reuse.H0_H0 ;  /* 0x2000003cff3b7230 */ /* 0x100fe40000004100 */
[C---:B------:R-:W-:Y:S01]  /*8060*/  FFMA R22, R39.reuse, R55, R22 ;  /* 0x0000003727167223 */ /* 0x040fe20000000016 */
[----:B------:R-:W-:Y:S02]  /*8070*/  HADD2.F32 R60, -RZ, R60.H1_H1 ;  /* 0x3000003cff3c7230 */ /* 0x000fe40000004100 */
[C---:B------:R-:W-:Y:S01]  /*8080*/  FMUL R3, R38.reuse, R26 ;  /* 0x0000001a26037220 */ /* 0x040fe20000400000 */
        /* <DEDUP_REMOVED lines=16> */
[----:B------:R-:W-:Y:S01]  /*8190*/  FFMA R31, R39, R64, R31 ;  /* 0x00000040271f7223 */ /* 0x000fe2000000001f */
[----:B------:R-:W-:Y:S01]  /*81a0*/  FMUL R35, R38, R35 ;  /* 0x0000002326237220 */ /* 0x000fe20000400000 */
[----:B------:R-:W-:Y:S01]  /*81b0*/  F2FP.SATFINITE.E4M3.F32.PACK_AB_MERGE_C R14, R15, R14, RZ ;  /* 0x0000000e0f0e723e */ /* 0x000fe200048070ff */
[----:B------:R-:W-:Y:S01]  /*81c0*/  FFMA R28, R39, R65, R28 ;  /* 0x00000041271c7223 */ /* 0x000fe2000000001c */
[----:B------:R-:W-:Y:S01]  /*81d0*/  F2FP.SATFINITE.E4M3.F32.PACK_AB_MERGE_C R7, R19, R18, RZ ;  /* 0x000000121307723e */ /* 0x000fe200048070ff */
[C---:B------:R-:W-:Y:S01]  /*81e0*/  FFMA R29, R39.reuse, R66, R29 ;  /* 0x00000042271d7223 */ /* 0x040fe2000000001d */
[----:B------:R-:W-:Y:S01]  /*81f0*/  FFMA R30, R39, R67, R30 ;  /* 0x00000043271e7223 */ /* 0x000fe2000000001e */
[----:B------:R-:W-:Y:S01]  /*8200*/  F2FP.SATFINITE.E4M3.F32.PACK_AB_MERGE_C R22, R23, R22, RZ ;  /* 0x000000161716723e */ /* 0x000fe200048070ff */
[----:B------:R-:W-:Y:S01]  /*8210*/  FFMA R35, R39, R68, R35 ;  /* 0x0000004427237223 */ /* 0x000fe20000000023 */
[----:B------:R-:W-:Y:S02]  /*8220*/  F2FP.SATFINITE.E4M3.F32.PACK_AB_MERGE_C R6, R13, R12, R14 ;  /* 0x0000000c0d06723e */ /* 0x000fe4000480700e */
[----:B------:R-:W-:Y:S02]  /*8230*/  F2FP.SATFINITE.E4M3.F32.PACK_AB_MERGE_C R7, R17, R16, R7 ;  /* 0x000000101107723e */ /* 0x000fe40004807007 */
[----:B------:R-:W-:Y:S02]  /*8240*/  F2FP.SATFINITE.E4M3.F32.PACK_AB_MERGE_C R20, R21, R20, R22 ;  /* 0x000000141514723e */ /* 0x000fe40004807016 */
[----:B------:R-:W-:Y:S01]  /*8250*/  F2FP.SATFINITE.E4M3.F32.PACK_AB_MERGE_C R3, R27, R3, RZ ;  /* 0x000000031b03723e */ /* 0x000fe200048070ff */
[----:B------:R1:W-:Y:S01]  /*8260*/  STS.128 [R78+UR44+0x1400], R4 ;  /* 0x001400044e007988 */ /* 0x0003e20008000c2c */
[----:B------:R-:W-:Y:S02]  /*8270*/  F2FP.SATFINITE.E4M3.F32.PACK_AB_MERGE_C R22, R31, R26, RZ ;  /* 0x0000001a1f16723e */ /* 0x000fe400048070ff */
[----:B------:R-:W-:Y:S02]  /*8280*/  F2FP.SATFINITE.E4M3.F32.PACK_AB_MERGE_C R23, R35, R30, RZ ;  /* 0x0000001e2317723e */ /* 0x000fe400048070ff */
[----:B------:R-:W-:Y:S02]  /*8290*/  F2FP.SATFINITE.E4M3.F32.PACK_AB_MERGE_C R21, R2, R0, R3 ;  /* 0x000000000215723e */ /* 0x000fe40004807003 */
[----:B------:R-:W-:Y:S02]  /*82a0*/  F2FP.SATFINITE.E4M3.F32.PACK_AB_MERGE_C R22, R25, R24, R22 ;  /* 0x000000181916723e */ /* 0x000fe40004807016 */
[----:B------:R-:W-:Y:S05]  /*82b0*/  F2FP.SATFINITE.E4M3.F32.PACK_AB_MERGE_C R23, R29, R28, R23 ;  /* 0x0000001c1d17723e */ /* 0x000fea0004807017 */
[----:B------:R1:W-:Y:S01]  /*82c0*/  STS.128 [R88+0x1010], R20 ;  /* 0x0010101458007388 */ /* 0x0003e20000000c00 */
[----:B------:R-:W-:Y:S01]  /*82d0*/  @!PT LDS RZ, [RZ] ;  /* 0x00000000fffff984 */ /* 0x000fe20000000800 */
[----:B------:R-:W-:Y:S01]  /*82e0*/  @!PT LDS RZ, [RZ] ;  /* 0x00000000fffff984 */ /* 0x000fe20000000800 */
[----:B------:R-:W-:Y:S01]  /*82f0*/  @!PT LDS RZ, [RZ] ;  /* 0x00000000fffff984 */ /* 0x000fe20000000800 */
[----:B------:R-:W-:Y:S01]  /*8300*/  @!PT LDS RZ, [RZ] ;  /* 0x00000000fffff984 */ /* 0x000fe20000000800 */
[----:B------:R2:W-:Y:S07]  /*8310*/  MEMBAR.ALL.CTA ;  /* 0x0000000000007992 */ /* 0x0005ee0000008000 */
[----:B--2---:R-:W2:Y:S02]  /*8320*/  FENCE.VIEW.ASYNC.S ;  /* 0x00000000000073c6 */ /* 0x004ea40000000000 */
[----:B--2---:R-:W-:Y:S06]  /*8330*/  BAR.SYNC.DEFER_BLOCKING 0x1, 0x80 ;  /* 0x0042000000007b1d */ /* 0x004fec0000010000 */
[----:B------:R-:W-:Y:S05]  /*8340*/  @P0 BRA `(.L_x_137) ;  /* 0x00000000006c0947 */ /* 0x000fea0003800000 */
[----:B------:R-:W-:Y:S01]  /*8350*/  USHF.L.U32 UR10, UR45, 0x6, URZ ;  /* 0x000000062d0a7899 */ /* 0x000fe200080006ff */
[----:B------:R-:W-:Y:S01]  /*8360*/  R2UR UR6, R82 ;  /* 0x00000000520672ca */ /* 0x000fe200000e0000 */
[----:B------:R-:W-:Y:S01]  /*8370*/  UISETP.NE.AND UP0, UPT, UR56, 0x1, UPT ;  /* 0x000000013800788c */ /* 0x000fe2000bf05270 */
[----:B------:R-:W-:Y:S01]  /*8380*/  R2UR UR7, R81 ;  /* 0x00000000510772ca */ /* 0x000fe200000e0000 */
[----:B------:R-:W-:Y:S01]  /*8390*/  UIMAD.WIDE.U32 UR4, UR10, UR57, URZ ;  /* 0x000000390a0472a5 */ /* 0x000fe2000f8e00ff */
[----:B------:R-:W2:Y:S01]  /*83a0*/  LDCU.64 UR14, c[0x0][0x348] ;  /* 0x00006900ff0e77ac */ /* 0x000ea20008000a00 */
[----:B------:R-:W-:Y:S02]  /*83b0*/  UISETP.NE.AND UP1, UPT, UR59, 0x1, UPT ;  /* 0x000000013b00788c */ /* 0x000fe4000bf25270 */
[----:B------:R-:W-:Y:S03]  /*83c0*/  USHF.L.U32 UR9, UR47, 0x6, URZ ;  /* 0x000000062f097899 */ /* 0x000fe600080006ff */
[----:B------:R-:W-:Y:S02]  /*83d0*/  UMOV UR4, UR5 ;  /* 0x0000000500047c82 */ /* 0x000fe40008000000 */
[----:B------:R-:W-:Y:S04]  /*83e0*/  USHF.R.U32.HI UR4, URZ, UR58, UR4 ;  /* 0x0000003aff047299 */ /* 0x000fe80008011604 */
[----:B------:R-:W-:Y:S04]  /*83f0*/  USEL UR11, UR10, UR4, !UP0 ;  /* 0x000000040a0b7287 */ /* 0x000fe8000c000000 */
[----:B------:R-:W-:Y:S02]  /*8400*/  UIMAD.WIDE.U32 UR4, UR11, UR6, URZ ;  /* 0x000000060b0472a5 */ /* 0x000fe4000f8e00ff */
[----:B------:R-:W-:Y:S05]  /*8410*/  UIADD3 UR6, UPT, UPT, UR44, 0x1400, URZ ;  /* 0x000014002c067890 */ /* 0x000fea000fffe0ff */
[----:B------:R-:W-:Y:S01]  /*8420*/  UMOV UR4, UR5 ;  /* 0x0000000500047c82 */ /* 0x000fe20008000000 */
[----:B------:R-:W-:Y:S01]  /*8430*/  IMAD.U32 R89, RZ, RZ, UR6 ;  /* 0x00000006ff597e24 */ /* 0x000fe2000f8e00ff */
[----:B------:R-:W-:Y:S02]  /*8440*/  USHF.R.U32.HI UR5, URZ, UR7, UR4 ;  /* 0x00000007ff057299 */ /* 0x000fe40008011604 */
[----:B--2---:R-:W-:Y:S02]  /*8450*/  UIADD3 UR4, UP0, UPT, UR14, 0x680, URZ ;  /* 0x000006800e047890 */ /* 0x004fe4000ff1e0ff */
[----:B------:R-:W-:Y:S01]  /*8460*/  USEL UR12, UR11, UR5, !UP1 ;  /* 0x000000050b0c7287 */ /* 0x000fe2000c800000 */
[----:B------:R-:W-:Y:S01]  /*8470*/  R2UR UR8, R89 ;  /* 0x00000000590872ca */ /* 0x000fe200000e0000 */
[----:B------:R-:W-:Y:S02]  /*8480*/  UIADD3 UR5, UPT, UPT, -UR11, URZ, URZ ;  /* 0x000000ff0b057290 */ /* 0x000fe4000fffe1ff */
[----:B------:R-:W-:Y:S02]  /*8490*/  UIADD3 UR6, UPT, UPT, -UR12, URZ, URZ ;  /* 0x000000ff0c067290 */ /* 0x000fe4000fffe1ff */
[----:B------:R-:W-:Y:S02]  /*84a0*/  UIMAD UR10, UR56, UR5, UR10 ;  /* 0x00000005380a72a4 */ /* 0x000fe4000f8e020a */
[----:B------:R-:W-:Y:S02]  /*84b0*/  UIMAD UR11, UR59, UR6, UR11 ;  /* 0x000000063b0b72a4 */ /* 0x000fe4000f8e020b */
[----:B------:R-:W-:Y:S09]  /*84c0*/  UIADD3.X UR5, UPT, UPT, URZ, UR15, URZ, UP0, !UPT ;  /* 0x0000000fff057290 */ /* 0x000ff200087fe4ff */
[----:B------:R2:W-:Y:S01]  /*84d0*/  UTMASTG.4D.IM2COL [UR8], [UR4] ;  /* 0x00000008040073b5 */ /* 0x0005e20008058000 */
[----:B------:R0:W-:Y:S01]  /*84e0*/  UTMACMDFLUSH ;  /* 0x00000000000079b7 */ /* 0x0001e20000000000 */
[----:B--2---:R-:W-:Y:S04]  /*84f0*/  DEPBAR.LE SB0, 0x0 ;  /* 0x000080000000791a */ /* 0x004fe80000000000 */
.L_x_137:
[----:B------:R-:W-:Y:S05]  /*8500*/  BSYNC.RECONVERGENT B0 ;  /* 0x0000000000007941 */ /* 0x000fea0003800200 */
.L_x_136:
[----:B------:R-:W-:Y:S01]  /*8510*/  R2UR UR4, R83 ;  /* 0x00000000530472ca */ /* 0x000fe200000e0000 */
[----:B------:R-:W-:Y:S01]  /*8520*/  BAR.SYNC.DEFER_BLOCKING 0x1, 0x80 ;  /* 0x0042000000007b1d */ /* 0x000fe20000010000 */
[----:B------:R-:W-:Y:S01]  /*8530*/  ISETP.NE.AND P0, PT, R36, 0x2, PT ;  /* 0x000000022400780c */ /* 0x000fe20003f05270 */
[----:B------:R-:W-:Y:S01]  /*8540*/  UISETP.NE.AND UP0, UPT, UR48, URZ, UPT ;  /* 0x000000ff3000728c */ /* 0x000fe2000bf05270 */
[----:B------:R-:W-:Y:S01]  /*8550*/  LOP3.LUT R86, R86, 0x1, RZ, 0x3c, !PT ;  /* 0x0000000156567812 */ /* 0x000fe200078e3cff */
[----:B------:R-:W-:Y:S01]  /*8560*/  UIADD3 UR45, UPT, UPT, UR37, UR63, URZ ;  /* 0x0000003f252d7290 */ /* 0x000fe2000fffe0ff */
[----:B------:R-:W-:Y:S02]  /*8570*/  SEL R0, RZ, 0x1, P0 ;  /* 0x00000001ff007807 */ /* 0x000fe40000000000 */
[----:B------:R-:W-:Y:S02]  /*8580*/  SEL R36, R36, RZ, P0 ;  /* 0x000000ff24247207 */ /* 0x000fe40000000000 */
[----:B------:R-:W-:Y:S03]  /*8590*/  LOP3.LUT R87, R87, R0, RZ, 0x3c, !PT ;  /* 0x0000000057577212 */ /* 0x000fe600078e3cff */
[----:B------:R-:W-:Y:S01]  /*85a0*/  UIADD3 UR47, UPT, UPT, UR36, UR4, URZ ;  /* 0x00000004242f7290 */ /* 0x000fe2000fffe0ff */
[----:B------:R-:W-:Y:S01]  /*85b0*/  UMOV UR46, UR51 ;  /* 0x00000033002e7c82 */ /* 0x000fe20008000000 */
[----:B------:R-:W-:Y:S10]  /*85c0*/  BRA.U UP0, `(.L_x_138) ;  /* 0xffffffe500147547 */ /* 0x000ff4000b83ffff */
[----:B------:R-:W-:Y:S05]  /*85d0*/  EXIT ;  /* 0x000000000000794d */ /* 0x000fea0003800000 */
.L_x_25:
[----:B------:R-:W-:Y:S07]  /*85e0*/  MOV R0, UR17 ;  /* 0x0000001100007c02 */ /* 0x000fee0008000f00 */
.L_x_139:
[----:B-1----:R1:W2:Y:S02]  /*85f0*/  SYNCS.PHASECHK.TRANS64.TRYWAIT P0, [R0+URZ+0x120], R4 ;  /* 0x00012004000075a7 */ /* 0x0022a400080011ff */
[----:B--2---:R-:W-:Y:S05]  /*8600*/  @!P0 NANOSLEEP.SYNCS 0x989680 ;  /* 0x009896800000895d */ /* 0x004fea0003900000 */
[----:B------:R-:W2:Y:S02]  /*8610*/  @!P0 SYNCS.PHASECHK.TRANS64 P0, [R0+URZ+0x120], R4 ;  /* 0x00012004000085a7 */ /* 0x000ea400080010ff */
[----:B--2---:R-:W-:Y:S05]  /*8620*/  @!P0 BRA `(.L_x_139) ;  /* 0xfffffffc00f08947 */ /* 0x004fea000383ffff */
[----:B------:R-:W-:Y:S05]  /*8630*/  BRA `(.L_x_24) ;  /* 0xffffff98001c7947 */ /* 0x000fea000383ffff */
.L_x_32:
[----:B------:R-:W-:Y:S07]  /*8640*/  MOV R0, UR17 ;  /* 0x0000001100007c02 */ /* 0x000fee0008000f00 */
.L_x_140:
[----:B-1----:R1:W2:Y:S02]  /*8650*/  SYNCS.PHASECHK.TRANS64.TRYWAIT P0, [R0+URZ+0x120], R4 ;  /* 0x00012004000075a7 */ /* 0x0022a400080011ff */
[----:B--2---:R-:W-:Y:S05]  /*8660*/  @!P0 NANOSLEEP.SYNCS 0x989680 ;  /* 0x009896800000895d */ /* 0x004fea0003900000 */
[----:B------:R-:W2:Y:S02]  /*8670*/  @!P0 SYNCS.PHASECHK.TRANS64 P0, [R0+URZ+0x120], R4 ;  /* 0x00012004000085a7 */ /* 0x000ea400080010ff */
[----:B--2---:R-:W-:Y:S05]  /*8680*/  @!P0 BRA `(.L_x_140) ;  /* 0xfffffffc00f08947 */ /* 0x004fea000383ffff */
[----:B------:R-:W-:Y:S05]  /*8690*/  BRA `(.L_x_31) ;  /* 0xffffff9c00787947 */ /* 0x000fea000383ffff */
.L_x_37:
[----:B------:R-:W-:-:S07]  /*86a0*/  MOV R0, UR25 ;  /* 0x0000001900007c02 */ /* 0x000fce0008000f00 */
.L_x_141:
[----:B-1----:R1:W2:Y:S02]  /*86b0*/  SYNCS.PHASECHK.TRANS64.TRYWAIT P0, [R0+URZ+0x260], R3 ;  /* 0x00026003000075a7 */ /* 0x0022a400080011ff */
[----:B--2---:R-:W-:Y:S05]  /*86c0*/  @!P0 NANOSLEEP.SYNCS 0x989680 ;  /* 0x009896800000895d */ /* 0x004fea0003900000 */
[----:B------:R-:W2:Y:S02]  /*86d0*/  @!P0 SYNCS.PHASECHK.TRANS64 P0, [R0+URZ+0x260], R3 ;  /* 0x00026003000085a7 */ /* 0x000ea400080010ff */
[----:B--2---:R-:W-:Y:S05]  /*86e0*/  @!P0 BRA `(.L_x_141) ;  /* 0xfffffffc00f08947 */ /* 0x004fea000383ffff */
[----:B------:R-:W-:Y:S05]  /*86f0*/  BRA `(.L_x_142) ;  /* 0xffffffa000447947 */ /* 0x000fea000383ffff */
.L_x_41:
[----:B------:R-:W-:-:S07]  /*8700*/  MOV R0, UR4 ;  /* 0x0000000400007c02 */ /* 0x000fce0008000f00 */
.L_x_143:
[----:B-1----:R1:W2:Y:S02]  /*8710*/  SYNCS.PHASECHK.TRANS64.TRYWAIT P0, [R0+URZ], R2 ;  /* 0x00000002000075a7 */ /* 0x0022a400080011ff */
[----:B--2---:R-:W-:Y:S05]  /*8720*/  @!P0 NANOSLEEP.SYNCS 0x989680 ;  /* 0x009896800000895d */ /* 0x004fea0003900000 */
[----:B------:R-:W2:Y:S02]  /*8730*/  @!P0 SYNCS.PHASECHK.TRANS64 P0, [R0+URZ], R2 ;  /* 0x00000002000085a7 */ /* 0x000ea400080010ff */
[----:B--2---:R-:W-:Y:S05]  /*8740*/  @!P0 BRA `(.L_x_143) ;  /* 0xfffffffc00f08947 */ /* 0x004fea000383ffff */
[----:B------:R-:W-:Y:S05]  /*8750*/  BRA `(.L_x_144) ;  /* 0xffffffa400d87947 */ /* 0x000fea000383ffff */
.L_x_42:
[----:B------:R-:W-:-:S07]  /*8760*/  MOV R0, UR5 ;  /* 0x0000000500007c02 */ /* 0x000fce0008000f00 */
.L_x_145:
[----:B-1----:R1:W2:Y:S02]  /*8770*/  SYNCS.PHASECHK.TRANS64.TRYWAIT P0, [R0+URZ], R2 ;  /* 0x00000002000075a7 */ /* 0x0022a400080011ff */
[----:B--2---:R-:W-:Y:S05]  /*8780*/  @!P0 NANOSLEEP.SYNCS 0x989680 ;  /* 0x009896800000895d */ /* 0x004fea0003900000 */
[----:B------:R-:W2:Y:S02]  /*8790*/  @!P0 SYNCS.PHASECHK.TRANS64 P0, [R0+URZ], R2 ;  /* 0x00000002000085a7 */ /* 0x000ea400080010ff */
[----:B--2---:R-:W-:Y:S05]  /*87a0*/  @!P0 BRA `(.L_x_145) ;  /* 0xfffffffc00f08947 */ /* 0x004fea000383ffff */
[----:B------:R-:W-:Y:S05]  /*87b0*/  BRA `(.L_x_146) ;  /* 0xffffffa400e87947 */ /* 0x000fea000383ffff */
.L_x_43:
[----:B------:R-:W-:-:S07]  /*87c0*/  MOV R0, UR5 ;  /* 0x0000000500007c02 */ /* 0x000fce0008000f00 */
.L_x_147:
[----:B-1----:R1:W2:Y:S02]  /*87d0*/  SYNCS.PHASECHK.TRANS64.TRYWAIT P0, [R0+URZ], R2 ;  /* 0x00000002000075a7 */ /* 0x0022a400080011ff */
[----:B--2---:R-:W-:Y:S05]  /*87e0*/  @!P0 NANOSLEEP.SYNCS 0x989680 ;  /* 0x009896800000895d */ /* 0x004fea0003900000 */
[----:B------:R-:W2:Y:S02]  /*87f0*/  @!P0 SYNCS.PHASECHK.TRANS64 P0, [R0+URZ], R2 ;  /* 0x00000002000085a7 */ /* 0x000ea400080010ff */
[----:B--2---:R-:W-:Y:S05]  /*8800*/  @!P0 BRA `(.L_x_147) ;  /* 0xfffffffc00f08947 */ /* 0x004fea000383ffff */
[----:B------:R-:W-:Y:S05]  /*8810*/  BRA `(.L_x_148) ;  /* 0xffffffa400f87947 */ /* 0x000fea000383ffff */
.L_x_44:
[----:B------:R-:W-:-:S07]  /*8820*/  MOV R0, UR5 ;  /* 0x0000000500007c02 */ /* 0x000fce0008000f00 */
.L_x_149:
[----:B-1----:R1:W2:Y:S02]  /*8830*/  SYNCS.PHASECHK.TRANS64.TRYWAIT P0, [R0+URZ], R2 ;  /* 0x00000002000075a7 */ /* 0x0022a400080011ff */
[----:B--2---:R-:W-:Y:S05]  /*8840*/  @!P0 NANOSLEEP.SYNCS 0x989680 ;  /* 0x009896800000895d */ /* 0x004fea0003900000 */
[----:B------:R-:W2:Y:S02]  /*8850*/  @!P0 SYNCS.PHASECHK.TRANS64 P0, [R0+URZ], R2 ;  /* 0x00000002000085a7 */ /* 0x000ea400080010ff */
[----:B--2---:R-:W-:Y:S05]  /*8860*/  @!P0 BRA `(.L_x_149) ;  /* 0xfffffffc00f08947 */ /* 0x004fea000383ffff */
[----:B------:R-:W-:Y:S05]  /*8870*/  BRA `(.L_x_150) ;  /* 0xffffffa800087947 */ /* 0x000fea000383ffff */
.L_x_45:
[----:B------:R-:W-:-:S07]  /*8880*/  MOV R0, UR5 ;  /* 0x0000000500007c02 */ /* 0x000fce0008000f00 */
.L_x_151:
[----:B-1----:R1:W2:Y:S02]  /*8890*/  SYNCS.PHASECHK.TRANS64.TRYWAIT P0, [R0+URZ], R2 ;  /* 0x00000002000075a7 */ /* 0x0022a400080011ff */
[----:B--2---:R-:W-:Y:S05]  /*88a0*/  @!P0 NANOSLEEP.SYNCS 0x989680 ;  /* 0x009896800000895d */ /* 0x004fea0003900000 */
[----:B------:R-:W2:Y:S02]  /*88b0*/  @!P0 SYNCS.PHASECHK.TRANS64 P0, [R0+URZ], R2 ;  /* 0x00000002000085a7 */ /* 0x000ea400080010ff */
[----:B--2---:R-:W-:Y:S05]  /*88c0*/  @!P0 BRA `(.L_x_151) ;  /* 0xfffffffc00f08947 */ /* 0x004fea000383ffff */
[----:B------:R-:W-:Y:S05]  /*88d0*/  BRA `(.L_x_152) ;  /* 0xffffffa800187947 */ /* 0x000fea000383ffff */
.L_x_46:
[----:B------:R-:W-:-:S07]  /*88e0*/  MOV R0, UR5 ;  /* 0x0000000500007c02 */ /* 0x000fce0008000f00 */
.L_x_153:
[----:B-1----:R1:W2:Y:S02]  /*88f0*/  SYNCS.PHASECHK.TRANS64.TRYWAIT P0, [R0+URZ], R2 ;  /* 0x00000002000075a7 */ /* 0x0022a400080011ff */
[----:B--2---:R-:W-:Y:S05]  /*8900*/  @!P0 NANOSLEEP.SYNCS 0x989680 ;  /* 0x009896800000895d */ /* 0x004fea0003900000 */
[----:B------:R-:W2:Y:S02]  /*8910*/  @!P0 SYNCS.PHASECHK.TRANS64 P0, [R0+URZ], R2 ;  /* 0x00000002000085a7 */ /* 0x000ea400080010ff */
[----:B--2---:R-:W-:Y:S05]  /*8920*/  @!P0 BRA `(.L_x_153) ;  /* 0xfffffffc00f08947 */ /* 0x004fea000383ffff */
[----:B------:R-:W-:Y:S05]  /*8930*/  BRA `(.L_x_154) ;  /* 0xffffffa800287947 */ /* 0x000fea000383ffff */
.L_x_47:
[----:B------:R-:W-:-:S07]  /*8940*/  MOV R0, UR5 ;  /* 0x0000000500007c02 */ /* 0x000fce0008000f00 */
.L_x_155:
[----:B-1----:R1:W2:Y:S02]  /*8950*/  SYNCS.PHASECHK.TRANS64.TRYWAIT P0, [R0+URZ], R2 ;  /* 0x00000002000075a7 */ /* 0x0022a400080011ff */
[----:B--2---:R-:W-:Y:S05]  /*8960*/  @!P0 NANOSLEEP.SYNCS 0x989680 ;  /* 0x009896800000895d */ /* 0x004fea0003900000 */
[----:B------:R-:W2:Y:S02]  /*8970*/  @!P0 SYNCS.PHASECHK.TRANS64 P0, [R0+URZ], R2 ;  /* 0x00000002000085a7 */ /* 0x000ea400080010ff */
[----:B--2---:R-:W-:Y:S05]  /*8980*/  @!P0 BRA `(.L_x_155) ;  /* 0xfffffffc00f08947 */ /* 0x004fea000383ffff */
[----:B------:R-:W-:Y:S05]  /*8990*/  BRA `(.L_x_156) ;  /* 0xffffffa800387947 */ /* 0x000fea000383ffff */
.L_x_48:
[----:B------:R-:W-:-:S07]  /*89a0*/  MOV R0, UR5 ;  /* 0x0000000500007c02 */ /* 0x000fce0008000f00 */
.L_x_157:
[----:B-1----:R1:W2:Y:S02]  /*89b0*/  SYNCS.PHASECHK.TRANS64.TRYWAIT P0, [R0+URZ], R2 ;  /* 0x00000002000075a7 */ /* 0x0022a400080011ff */
[----:B--2---:R-:W-:Y:S05]  /*89c0*/  @!P0 NANOSLEEP.SYNCS 0x989680 ;  /* 0x009896800000895d */ /* 0x004fea0003900000 */
[----:B------:R-:W2:Y:S02]  /*89d0*/  @!P0 SYNCS.PHASECHK.TRANS64 P0, [R0+URZ], R2 ;  /* 0x00000002000085a7 */ /* 0x000ea400080010ff */
[----:B--2---:R-:W-:Y:S05]  /*89e0*/  @!P0 BRA `(.L_x_157) ;  /* 0xfffffffc00f08947 */ /* 0x004fea000383ffff */
[----:B------:R-:W-:Y:S05]  /*89f0*/  BRA `(.L_x_158) ;  /* 0xffffffa800487947 */ /* 0x000fea000383ffff */
.L_x_49:
[----:B------:R-:W-:-:S07]  /*8a00*/  MOV R0, UR5 ;  /* 0x0000000500007c02 */ /* 0x000fce0008000f00 */
.L_x_159:
[----:B-1----:R1:W2:Y:S02]  /*8a10*/  SYNCS.PHASECHK.TRANS64.TRYWAIT P0, [R0+URZ], R2 ;  /* 0x00000002000075a7 */ /* 0x0022a400080011ff */
[----:B--2---:R-:W-:Y:S05]  /*8a20*/  @!P0 NANOSLEEP.SYNCS 0x989680 ;  /* 0x009896800000895d */ /* 0x004fea0003900000 */
[----:B------:R-:W2:Y:S02]  /*8a30*/  @!P0 SYNCS.PHASECHK.TRANS64 P0, [R0+URZ], R2 ;  /* 0x00000002000085a7 */ /* 0x000ea400080010ff */
[----:B--2---:R-:W-:Y:S05]  /*8a40*/  @!P0 BRA `(.L_x_159) ;  /* 0xfffffffc00f08947 */ /* 0x004fea000383ffff */
[----:B------:R-:W-:Y:S05]  /*8a50*/  BRA `(.L_x_160) ;  /* 0xffffffa800587947 */ /* 0x000fea000383ffff */
.L_x_50:
[----:B------:R-:W-:-:S07]  /*8a60*/  MOV R0, UR5 ;  /* 0x0000000500007c02 */ /* 0x000fce0008000f00 */
.L_x_161:
[----:B-1----:R1:W2:Y:S02]  /*8a70*/  SYNCS.PHASECHK.TRANS64.TRYWAIT P0, [R0+URZ], R2 ;  /* 0x00000002000075a7 */ /* 0x0022a400080011ff */
[----:B--2---:R-:W-:Y:S05]  /*8a80*/  @!P0 NANOSLEEP.SYNCS 0x989680 ;  /* 0x009896800000895d */ /* 0x004fea0003900000 */
[----:B------:R-:W2:Y:S02]  /*8a90*/  @!P0 SYNCS.PHASECHK.TRANS64 P0, [R0+URZ], R2 ;  /* 0x00000002000085a7 */ /* 0x000ea400080010ff */
[----:B--2---:R-:W-:Y:S05]  /*8aa0*/  @!P0 BRA `(.L_x_161) ;  /* 0xfffffffc00f08947 */ /* 0x004fea000383ffff */
[----:B------:R-:W-:Y:S05]  /*8ab0*/  BRA `(.L_x_162) ;  /* 0xffffffa800687947 */ /* 0x000fea000383ffff */
.L_x_51:
[----:B------:R-:W-:-:S07]  /*8ac0*/  MOV R0, UR5 ;  /* 0x0000000500007c02 */ /* 0x000fce0008000f00 */
.L_x_163:
[----:B-1----:R1:W2:Y:S02]  /*8ad0*/  SYNCS.PHASECHK.TRANS64.TRYWAIT P0, [R0+URZ], R2 ;  /* 0x00000002000075a7 */ /* 0x0022a400080011ff */
[----:B--2---:R-:W-:Y:S05]  /*8ae0*/  @!P0 NANOSLEEP.SYNCS 0x989680 ;  /* 0x009896800000895d */ /* 0x004fea0003900000 */
[----:B------:R-:W2:Y:S02]  /*8af0*/  @!P0 SYNCS.PHASECHK.TRANS64 P0, [R0+URZ], R2 ;  /* 0x00000002000085a7 */ /* 0x000ea400080010ff */
[----:B--2---:R-:W-:Y:S05]  /*8b00*/  @!P0 BRA `(.L_x_163) ;  /* 0xfffffffc00f08947 */ /* 0x004fea000383ffff */
[----:B------:R-:W-:Y:S05]  /*8b10*/  BRA `(.L_x_164) ;  /* 0xffffffa800787947 */ /* 0x000fea000383ffff */
.L_x_52:
[----:B------:R-:W-:-:S07]  /*8b20*/  MOV R0, UR5 ;  /* 0x0000000500007c02 */ /* 0x000fce0008000f00 */
.L_x_165:
[----:B-1----:R1:W2:Y:S02]  /*8b30*/  SYNCS.PHASECHK.TRANS64.TRYWAIT P0, [R0+URZ], R2 ;  /* 0x00000002000075a7 */ /* 0x0022a400080011ff */
[----:B--2---:R-:W-:Y:S05]  /*8b40*/  @!P0 NANOSLEEP.SYNCS 0x989680 ;  /* 0x009896800000895d */ /* 0x004fea0003900000 */
[----:B------:R-:W2:Y:S02]  /*8b50*/  @!P0 SYNCS.PHASECHK.TRANS64 P0, [R0+URZ], R2 ;  /* 0x00000002000085a7 */ /* 0x000ea400080010ff */
[----:B--2---:R-:W-:Y:S05]  /*8b60*/  @!P0 BRA `(.L_x_165) ;  /* 0xfffffffc00f08947 */ /* 0x004fea000383ffff */
[----:B------:R-:W-:Y:S05]  /*8b70*/  BRA `(.L_x_166) ;  /* 0xffffffa800887947 */ /* 0x000fea000383ffff */
.L_x_53:
[----:B------:R-:W-:-:S07]  /*8b80*/  MOV R0, UR5 ;  /* 0x0000000500007c02 */ /* 0x000fce0008000f00 */
.L_x_167:
[----:B-1----:R1:W2:Y:S02]  /*8b90*/  SYNCS.PHASECHK.TRANS64.TRYWAIT P0, [R0+URZ], R2 ;  /* 0x00000002000075a7 */ /* 0x0022a400080011ff */
[----:B--2---:R-:W-:Y:S05]  /*8ba0*/  @!P0 NANOSLEEP.SYNCS 0x989680 ;  /* 0x009896800000895d */ /* 0x004fea0003900000 */
[----:B------:R-:W2:Y:S02]  /*8bb0*/  @!P0 SYNCS.PHASECHK.TRANS64 P0, [R0+URZ], R2 ;  /* 0x00000002000085a7 */ /* 0x000ea400080010ff */
[----:B--2---:R-:W-:Y:S05]  /*8bc0*/  @!P0 BRA `(.L_x_167) ;  /* 0xfffffffc00f08947 */ /* 0x004fea000383ffff */
[----:B------:R-:W-:Y:S05]  /*8bd0*/  BRA `(.L_x_168) ;  /* 0xffffffa800987947 */ /* 0x000fea000383ffff */
.L_x_54:
[----:B------:R-:W-:-:S07]  /*8be0*/  MOV R0, UR5 ;  /* 0x0000000500007c02 */ /* 0x000fce0008000f00 */
.L_x_169:
[----:B-1----:R1:W2:Y:S02]  /*8bf0*/  SYNCS.PHASECHK.TRANS64.TRYWAIT P0, [R0+URZ], R2 ;  /* 0x00000002000075a7 */ /* 0x0022a400080011ff */
[----:B--2---:R-:W-:Y:S05]  /*8c00*/  @!P0 NANOSLEEP.SYNCS 0x989680 ;  /* 0x009896800000895d */ /* 0x004fea0003900000 */
[----:B------:R-:W2:Y:S02]  /*8c10*/  @!P0 SYNCS.PHASECHK.TRANS64 P0, [R0+URZ], R2 ;  /* 0x00000002000085a7 */ /* 0x000ea400080010ff */
[----:B--2---:R-:W-:Y:S05]  /*8c20*/  @!P0 BRA `(.L_x_169) ;  /* 0xfffffffc00f08947 */ /* 0x004fea000383ffff */
[----:B------:R-:W-:Y:S05]  /*8c30*/  BRA `(.L_x_170) ;  /* 0xffffffa800a87947 */ /* 0x000fea000383ffff */
.L_x_55:
[----:B------:R-:W-:-:S07]  /*8c40*/  MOV R0, UR5 ;  /* 0x0000000500007c02 */ /* 0x000fce0008000f00 */
.L_x_171:
[----:B-1----:R1:W2:Y:S02]  /*8c50*/  SYNCS.PHASECHK.TRANS64.TRYWAIT P0, [R0+URZ], R2 ;  /* 0x00000002000075a7 */ /* 0x0022a400080011ff */
[----:B--2---:R-:W-:Y:S05]  /*8c60*/  @!P0 NANOSLEEP.SYNCS 0x989680 ;  /* 0x009896800000895d */ /* 0x004fea0003900000 */
[----:B------:R-:W2:Y:S02]  /*8c70*/  @!P0 SYNCS.PHASECHK.TRANS64 P0, [R0+URZ], R2 ;  /* 0x00000002000085a7 */ /* 0x000ea400080010ff */
[----:B--2---:R-:W-:Y:S05]  /*8c80*/  @!P0 BRA `(.L_x_171) ;  /* 0xfffffffc00f08947 */ /* 0x004fea000383ffff */
[----:B------:R-:W-:Y:S05]  /*8c90*/  BRA `(.L_x_172) ;  /* 0xffffffa800b87947 */ /* 0x000fea000383ffff */
.L_x_56:
[----:B------:R-:W-:-:S07]  /*8ca0*/  MOV R0, UR5 ;  /* 0x0000000500007c02 */ /* 0x000fce0008000f00 */
.L_x_173:
[----:B-1----:R1:W2:Y:S02]  /*8cb0*/  SYNCS.PHASECHK.TRANS64.TRYWAIT P0, [R0+URZ], R2 ;  /* 0x00000002000075a7 */ /* 0x0022a400080011ff */
[----:B--2---:R-:W-:Y:S05]  /*8cc0*/  @!P0 NANOSLEEP.SYNCS 0x989680 ;  /* 0x009896800000895d */ /* 0x004fea0003900000 */
[----:B------:R-:W2:Y:S02]  /*8cd0*/  @!P0 SYNCS.PHASECHK.TRANS64 P0, [R0+URZ], R2 ;  /* 0x00000002000085a7 */ /* 0x000ea400080010ff */
[----:B--2---:R-:W-:Y:S05]  /*8ce0*/  @!P0 BRA `(.L_x_173) ;  /* 0xfffffffc00f08947 */ /* 0x004fea000383ffff */
[----:B------:R-:W-:Y:S05]  /*8cf0*/  BRA `(.L_x_174) ;  /* 0xffffffa800c87947 */ /* 0x000fea000383ffff */
.L_x_57:
[----:B------:R-:W-:-:S07]  /*8d00*/  MOV R0, UR5 ;  /* 0x0000000500007c02 */ /* 0x000fce0008000f00 */
.L_x_175:
[----:B-1----:R1:W2:Y:S02]  /*8d10*/  SYNCS.PHASECHK.TRANS64.TRYWAIT P0, [R0+URZ], R2 ;  /* 0x00000002000075a7 */ /* 0x0022a400080011ff */
[----:B--2---:R-:W-:Y:S05]  /*8d20*/  @!P0 NANOSLEEP.SYNCS 0x989680 ;  /* 0x009896800000895d */ /* 0x004fea0003900000 */
[----:B------:R-:W2:Y:S02]  /*8d30*/  @!P0 SYNCS.PHASECHK.TRANS64 P0, [R0+URZ], R2 ;  /* 0x00000002000085a7 */ /* 0x000ea400080010ff */
[----:B--2---:R-:W-:Y:S05]  /*8d40*/  @!P0 BRA `(.L_x_175) ;  /* 0xfffffffc00f08947 */ /* 0x004fea000383ffff */
[----:B------:R-:W-:Y:S05]  /*8d50*/  BRA `(.L_x_176) ;  /* 0xffffffa800d87947 */ /* 0x000fea000383ffff */
.L_x_58:
[----:B------:R-:W-:-:S07]  /*8d60*/  MOV R0, UR5 ;  /* 0x0000000500007c02 */ /* 0x000fce0008000f00 */
.L_x_177:
[----:B-1----:R1:W2:Y:S02]  /*8d70*/  SYNCS.PHASECHK.TRANS64.TRYWAIT P0, [R0+URZ], R2 ;  /* 0x00000002000075a7 */ /* 0x0022a400080011ff */
[----:B--2---:R-:W-:Y:S05]  /*8d80*/  @!P0 NANOSLEEP.SYNCS 0x989680 ;  /* 0x009896800000895d */ /* 0x004fea0003900000 */
[----:B------:R-:W2:Y:S02]  /*8d90*/  @!P0 SYNCS.PHASECHK.TRANS64 P0, [R0+URZ], R2 ;  /* 0x00000002000085a7 */ /* 0x000ea400080010ff */
[----:B--2---:R-:W-:Y:S05]  /*8da0*/  @!P0 BRA `(.L_x_177) ;  /* 0xfffffffc00f08947 */ /* 0x004fea000383ffff */
[----:B------:R-:W-:Y:S05]  /*8db0*/  BRA `(.L_x_178) ;  /* 0xffffffa800e87947 */ /* 0x000fea000383ffff */
.L_x_59:
[----:B------:R-:W-:-:S07]  /*8dc0*/  MOV R0, UR5 ;  /* 0x0000000500007c02 */ /* 0x000fce0008000f00 */
.L_x_179:
[----:B-1----:R1:W2:Y:S02]  /*8dd0*/  SYNCS.PHASECHK.TRANS64.TRYWAIT P0, [R0+URZ], R2 ;  /* 0x00000002000075a7 */ /* 0x0022a400080011ff */
[----:B--2---:R-:W-:Y:S05]  /*8de0*/  @!P0 NANOSLEEP.SYNCS 0x989680 ;  /* 0x009896800000895d */ /* 0x004fea0003900000 */
[----:B------:R-:W2:Y:S02]  /*8df0*/  @!P0 SYNCS.PHASECHK.TRANS64 P0, [R0+URZ], R2 ;  /* 0x00000002000085a7 */ /* 0x000ea400080010ff */
[----:B--2---:R-:W-:Y:S05]  /*8e00*/  @!P0 BRA `(.L_x_179) ;  /* 0xfffffffc00f08947 */ /* 0x004fea000383ffff */
[----:B------:R-:W-:Y:S05]  /*8e10*/  BRA `(.L_x_180) ;  /* 0xffffffa800f87947 */ /* 0x000fea000383ffff */
.L_x_60:
[----:B------:R-:W-:-:S07]  /*8e20*/  MOV R0, UR5 ;  /* 0x0000000500007c02 */ /* 0x000fce0008000f00 */
.L_x_181:
[----:B-1----:R1:W2:Y:S02]  /*8e30*/  SYNCS.PHASECHK.TRANS64.TRYWAIT P0, [R0+URZ], R2 ;  /* 0x00000002000075a7 */ /* 0x0022a400080011ff */
[----:B--2---:R-:W-:Y:S05]  /*8e40*/  @!P0 NANOSLEEP.SYNCS 0x989680 ;  /* 0x009896800000895d */ /* 0x004fea0003900000 */
[----:B------:R-:W2:Y:S02]  /*8e50*/  @!P0 SYNCS.PHASECHK.TRANS64 P0, [R0+URZ], R2 ;  /* 0x00000002000085a7 */ /* 0x000ea400080010ff */
[----:B--2---:R-:W-:Y:S05]  /*8e60*/  @!P0 BRA `(.L_x_181) ;  /* 0xfffffffc00f08947 */ /* 0x004fea000383ffff */
[----:B------:R-:W-:Y:S05]  /*8e70*/  BRA `(.L_x_182) ;  /* 0xffffffac00087947 */ /* 0x000fea000383ffff */
.L_x_61:
[----:B------:R-:W-:-:S07]  /*8e80*/  MOV R0, UR5 ;  /* 0x0000000500007c02 */ /* 0x000fce0008000f00 */
.L_x_183:
[----:B-1----:R1:W2:Y:S02]  /*8e90*/  SYNCS.PHASECHK.TRANS64.TRYWAIT P0, [R0+URZ], R2 ;  /* 0x00000002000075a7 */ /* 0x0022a400080011ff */
[----:B--2---:R-:W-:Y:S05]  /*8ea0*/  @!P0 NANOSLEEP.SYNCS 0x989680 ;  /* 0x009896800000895d */ /* 0x004fea0003900000 */
[----:B------:R-:W2:Y:S02]  /*8eb0*/  @!P0 SYNCS.PHASECHK.TRANS64 P0, [R0+URZ], R2 ;  /* 0x00000002000085a7 */ /* 0x000ea400080010ff */
[----:B--2---:R-:W-:Y:S05]  /*8ec0*/  @!P0 BRA `(.L_x_183) ;  /* 0xfffffffc00f08947 */ /* 0x004fea000383ffff */
[----:B------:R-:W-:Y:S05]  /*8ed0*/  BRA `(.L_x_184) ;  /* 0xffffffac00187947 */ /* 0x000fea000383ffff */
.L_x_62:
[----:B------:R-:W-:-:S07]  /*8ee0*/  MOV R0, UR5 ;  /* 0x0000000500007c02 */ /* 0x000fce0008000f00 */
.L_x_185:
[----:B-1----:R1:W2:Y:S02]  /*8ef0*/  SYNCS.PHASECHK.TRANS64.TRYWAIT P0, [R0+URZ], R2 ;  /* 0x00000002000075a7 */ /* 0x0022a400080011ff */
[----:B--2---:R-:W-:Y:S05]  /*8f00*/  @!P0 NANOSLEEP.SYNCS 0x989680 ;  /* 0x009896800000895d */ /* 0x004fea0003900000 */
[----:B------:R-:W2:Y:S02]  /*8f10*/  @!P0 SYNCS.PHASECHK.TRANS64 P0, [R0+URZ], R2 ;  /* 0x00000002000085a7 */ /* 0x000ea400080010ff */
[----:B--2---:R-:W-:Y:S05]  /*8f20*/  @!P0 BRA `(.L_x_185) ;  /* 0xfffffffc00f08947 */ /* 0x004fea000383ffff */
[----:B------:R-:W-:Y:S05]  /*8f30*/  BRA `(.L_x_186) ;  /* 0xffffffac00287947 */ /* 0x000fea000383ffff */
.L_x_63:
[----:B------:R-:W-:-:S07]  /*8f40*/  MOV R0, UR5 ;  /* 0x0000000500007c02 */ /* 0x000fce0008000f00 */
.L_x_187:
[----:B-1----:R1:W2:Y:S02]  /*8f50*/  SYNCS.PHASECHK.TRANS64.TRYWAIT P0, [R0+URZ], R2 ;  /* 0x00000002000075a7 */ /* 0x0022a400080011ff */
[----:B--2---:R-:W-:Y:S05]  /*8f60*/  @!P0 NANOSLEEP.SYNCS 0x989680 ;  /* 0x009896800000895d */ /* 0x004fea0003900000 */
[----:B------:R-:W2:Y:S02]  /*8f70*/  @!P0 SYNCS.PHASECHK.TRANS64 P0, [R0+URZ], R2 ;  /* 0x00000002000085a7 */ /* 0x000ea400080010ff */
[----:B--2---:R-:W-:Y:S05]  /*8f80*/  @!P0 BRA `(.L_x_187) ;  /* 0xfffffffc00f08947 */ /* 0x004fea000383ffff */
[----:B------:R-:W-:Y:S05]  /*8f90*/  BRA `(.L_x_188) ;  /* 0xffffffac00387947 */ /* 0x000fea000383ffff */
.L_x_64:
[----:B------:R-:W-:-:S07]  /*8fa0*/  MOV R0, UR5 ;  /* 0x0000000500007c02 */ /* 0x000fce0008000f00 */
.L_x_189:
[----:B-1----:R1:W2:Y:S02]  /*8fb0*/  SYNCS.PHASECHK.TRANS64.TRYWAIT P0, [R0+URZ], R2 ;  /* 0x00000002000075a7 */ /* 0x0022a400080011ff */
[----:B--2---:R-:W-:Y:S05]  /*8fc0*/  @!P0 NANOSLEEP.SYNCS 0x989680 ;  /* 0x009896800000895d */ /* 0x004fea0003900000 */
[----:B------:R-:W2:Y:S02]  /*8fd0*/  @!P0 SYNCS.PHASECHK.TRANS64 P0, [R0+URZ], R2 ;  /* 0x00000002000085a7 */ /* 0x000ea400080010ff */
[----:B--2---:R-:W-:Y:S05]  /*8fe0*/  @!P0 BRA `(.L_x_189) ;  /* 0xfffffffc00f08947 */ /* 0x004fea000383ffff */
[----:B------:R-:W-:Y:S05]  /*8ff0*/  BRA `(.L_x_190) ;  /* 0xffffffac00487947 */ /* 0x000fea000383ffff */
.L_x_65:
[----:B------:R-:W-:-:S07]  /*9000*/  MOV R0, UR5 ;  /* 0x0000000500007c02 */ /* 0x000fce0008000f00 */
.L_x_191:
[----:B-1----:R1:W2:Y:S02]  /*9010*/  SYNCS.PHASECHK.TRANS64.TRYWAIT P0, [R0+URZ], R2 ;  /* 0x00000002000075a7 */ /* 0x0022a400080011ff */
[----:B--2---:R-:W-:Y:S05]  /*9020*/  @!P0 NANOSLEEP.SYNCS 0x989680 ;  /* 0x009896800000895d */ /* 0x004fea0003900000 */
[----:B------:R-:W2:Y:S02]  /*9030*/  @!P0 SYNCS.PHASECHK.TRANS64 P0, [R0+URZ], R2 ;  /* 0x00000002000085a7 */ /* 0x000ea400080010ff */
[----:B--2---:R-:W-:Y:S05]  /*9040*/  @!P0 BRA `(.L_x_191) ;  /* 0xfffffffc00f08947 */ /* 0x004fea000383ffff */
[----:B------:R-:W-:Y:S05]  /*9050*/  BRA `(.L_x_192) ;  /* 0xffffffac00587947 */ /* 0x000fea000383ffff */
.L_x_66:
[----:B------:R-:W-:-:S07]  /*9060*/  MOV R0, UR5 ;  /* 0x0000000500007c02 */ /* 0x000fce0008000f00 */
.L_x_193:
[----:B-1----:R1:W2:Y:S02]  /*9070*/  SYNCS.PHASECHK.TRANS64.TRYWAIT P0, [R0+URZ], R2 ;  /* 0x00000002000075a7 */ /* 0x0022a400080011ff */
[----:B--2---:R-:W-:Y:S05]  /*9080*/  @!P0 NANOSLEEP.SYNCS 0x989680 ;  /* 0x009896800000895d */ /* 0x004fea0003900000 */
[----:B------:R-:W2:Y:S02]  /*9090*/  @!P0 SYNCS.PHASECHK.TRANS64 P0, [R0+URZ], R2 ;  /* 0x00000002000085a7 */ /* 0x000ea400080010ff */
[----:B--2---:R-:W-:Y:S05]  /*90a0*/  @!P0 BRA `(.L_x_193) ;  /* 0xfffffffc00f08947 */ /* 0x004fea000383ffff */
[----:B------:R-:W-:Y:S05]  /*90b0*/  BRA `(.L_x_194) ;  /* 0xffffffac00687947 */ /* 0x000fea000383ffff */
.L_x_67:
[----:B------:R-:W-:-:S07]  /*90c0*/  MOV R0, UR5 ;  /* 0x0000000500007c02 */ /* 0x000fce0008000f00 */
.L_x_195:
[----:B-1----:R1:W2:Y:S02]  /*90d0*/  SYNCS.PHASECHK.TRANS64.TRYWAIT P0, [R0+URZ], R2 ;  /* 0x00000002000075a7 */ /* 0x0022a400080011ff */
[----:B--2---:R-:W-:Y:S05]  /*90e0*/  @!P0 NANOSLEEP.SYNCS 0x989680 ;  /* 0x009896800000895d */ /* 0x004fea0003900000 */
[----:B------:R-:W2:Y:S02]  /*90f0*/  @!P0 SYNCS.PHASECHK.TRANS64 P0, [R0+URZ], R2 ;  /* 0x00000002000085a7 */ /* 0x000ea400080010ff */
[----:B--2---:R-:W-:Y:S05]  /*9100*/  @!P0 BRA `(.L_x_195) ;  /* 0xfffffffc00f08947 */ /* 0x004fea000383ffff */
[----:B------:R-:W-:Y:S05]  /*9110*/  BRA `(.L_x_196) ;  /* 0xffffffac00787947 */ /* 0x000fea000383ffff */
.L_x_68:
[----:B------:R-:W-:-:S07]  /*9120*/  MOV R0, UR5 ;  /* 0x0000000500007c02 */ /* 0x000fce0008000f00 */
.L_x_197:
[----:B-1----:R1:W2:Y:S02]  /*9130*/  SYNCS.PHASECHK.TRANS64.TRYWAIT P0, [R0+URZ], R2 ;  /* 0x00000002000075a7 */ /* 0x0022a400080011ff */
[----:B--2---:R-:W-:Y:S05]  /*9140*/  @!P0 NANOSLEEP.SYNCS 0x989680 ;  /* 0x009896800000895d */ /* 0x004fea0003900000 */
[----:B------:R-:W2:Y:S02]  /*9150*/  @!P0 SYNCS.PHASECHK.TRANS64 P0, [R0+URZ], R2 ;  /* 0x00000002000085a7 */ /* 0x000ea400080010ff */
[----:B--2---:R-:W-:Y:S05]  /*9160*/  @!P0 BRA `(.L_x_197) ;  /* 0xfffffffc00f08947 */ /* 0x004fea000383ffff */
[----:B------:R-:W-:Y:S05]  /*9170*/  BRA `(.L_x_198) ;  /* 0xffffffac00887947 */ /* 0x000fea000383ffff */
.L_x_69:
[----:B------:R-:W-:-:S07]  /*9180*/  MOV R0, UR5 ;  /* 0x0000000500007c02 */ /* 0x000fce0008000f00 */
.L_x_199:
[----:B-1----:R1:W2:Y:S02]  /*9190*/  SYNCS.PHASECHK.TRANS64.TRYWAIT P0, [R0+URZ], R2 ;  /* 0x00000002000075a7 */ /* 0x0022a400080011ff */
[----:B--2---:R-:W-:Y:S05]  /*91a0*/  @!P0 NANOSLEEP.SYNCS 0x989680 ;  /* 0x009896800000895d */ /* 0x004fea0003900000 */
[----:B------:R-:W2:Y:S02]  /*91b0*/  @!P0 SYNCS.PHASECHK.TRANS64 P0, [R0+URZ], R2 ;  /* 0x00000002000085a7 */ /* 0x000ea400080010ff */
[----:B--2---:R-:W-:Y:S05]  /*91c0*/  @!P0 BRA `(.L_x_199) ;  /* 0xfffffffc00f08947 */ /* 0x004fea000383ffff */
[----:B------:R-:W-:Y:S05]  /*91d0*/  BRA `(.L_x_200) ;  /* 0xffffffac00987947 */ /* 0x000fea000383ffff */
.L_x_70:
[----:B------:R-:W-:-:S07]  /*91e0*/  MOV R0, UR5 ;  /* 0x0000000500007c02 */ /* 0x000fce0008000f00 */
.L_x_201:
[----:B-1----:R1:W2:Y:S02]  /*91f0*/  SYNCS.PHASECHK.TRANS64.TRYWAIT P0, [R0+URZ], R2 ;  /* 0x00000002000075a7 */ /* 0x0022a400080011ff */
[----:B--2---:R-:W-:Y:S05]  /*9200*/  @!P0 NANOSLEEP.SYNCS 0x989680 ;  /* 0x009896800000895d */ /* 0x004fea0003900000 */
[----:B------:R-:W2:Y:S02]  /*9210*/  @!P0 SYNCS.PHASECHK.TRANS64 P0, [R0+URZ], R2 ;  /* 0x00000002000085a7 */ /* 0x000ea400080010ff */
[----:B--2---:R-:W-:Y:S05]  /*9220*/  @!P0 BRA `(.L_x_201) ;  /* 0xfffffffc00f08947 */ /* 0x004fea000383ffff */
[----:B------:R-:W-:Y:S05]  /*9230*/  BRA `(.L_x_202) ;  /* 0xffffffac00a87947 */ /* 0x000fea000383ffff */
.L_x_71:
[----:B------:R-:W-:-:S07]  /*9240*/  MOV R0, UR5 ;  /* 0x0000000500007c02 */ /* 0x000fce0008000f00 */
.L_x_203:
[----:B-1----:R1:W2:Y:S02]  /*9250*/  SYNCS.PHASECHK.TRANS64.TRYWAIT P0, [R0+URZ], R2 ;  /* 0x00000002000075a7 */ /* 0x0022a400080011ff */
[----:B--2---:R-:W-:Y:S05]  /*9260*/  @!P0 NANOSLEEP.SYNCS 0x989680 ;  /* 0x009896800000895d */ /* 0x004fea0003900000 */
[----:B------:R-:W2:Y:S02]  /*9270*/  @!P0 SYNCS.PHASECHK.TRANS64 P0, [R0+URZ], R2 ;  /* 0x00000002000085a7 */ /* 0x000ea400080010ff */
[----:B--2---:R-:W-:Y:S05]  /*9280*/  @!P0 BRA `(.L_x_203) ;  /* 0xfffffffc00f08947 */ /* 0x004fea000383ffff */
[----:B------:R-:W-:Y:S05]  /*9290*/  BRA `(.L_x_204) ;  /* 0xffffffac00b87947 */ /* 0x000fea000383ffff */
.L_x_72:
[----:B------:R-:W-:-:S07]  /*92a0*/  MOV R0, UR5 ;  /* 0x0000000500007c02 */ /* 0x000fce0008000f00 */
.L_x_205:
[----:B-1----:R1:W2:Y:S02]  /*92b0*/  SYNCS.PHASECHK.TRANS64.TRYWAIT P0, [R0+URZ], R2 ;  /* 0x00000002000075a7 */ /* 0x0022a400080011ff */
[----:B--2---:R-:W-:Y:S05]  /*92c0*/  @!P0 NANOSLEEP.SYNCS 0x989680 ;  /* 0x009896800000895d */ /* 0x004fea0003900000 */
[----:B------:R-:W2:Y:S02]  /*92d0*/  @!P0 SYNCS.PHASECHK.TRANS64 P0, [R0+URZ], R2 ;  /* 0x00000002000085a7 */ /* 0x000ea400080010ff */
[----:B--2---:R-:W-:Y:S05]  /*92e0*/  @!P0 BRA `(.L_x_205) ;  /* 0xfffffffc00f08947 */ /* 0x004fea000383ffff */
[----:B------:R-:W-:Y:S05]  /*92f0*/  BRA `(.L_x_206) ;  /* 0xffffffac00c87947 */ /* 0x000fea000383ffff */
.L_x_73:
[----:B------:R-:W-:-:S07]  /*9300*/  MOV R0, UR5 ;  /* 0x0000000500007c02 */ /* 0x000fce0008000f00 */
.L_x_207:
[----:B-1----:R1:W2:Y:S02]  /*9310*/  SYNCS.PHASECHK.TRANS64.TRYWAIT P0, [R0+URZ], R2 ;  /* 0x00000002000075a7 */ /* 0x0022a400080011ff */
[----:B--2---:R-:W-:Y:S05]  /*9320*/  @!P0 NANOSLEEP.SYNCS 0x989680 ;  /* 0x009896800000895d */ /* 0x004fea0003900000 */
[----:B------:R-:W2:Y:S02]  /*9330*/  @!P0 SYNCS.PHASECHK.TRANS64 P0, [R0+URZ], R2 ;  /* 0x00000002000085a7 */ /* 0x000ea400080010ff */
[----:B--2---:R-:W-:Y:S05]  /*9340*/  @!P0 BRA `(.L_x_207) ;  /* 0xfffffffc00f08947 */ /* 0x004fea000383ffff */
[----:B------:R-:W-:Y:S05]  /*9350*/  BRA `(.L_x_208) ;  /* 0xffffffac00d87947 */ /* 0x000fea000383ffff */
.L_x_74:
[----:B------:R-:W-:-:S07]  /*9360*/  MOV R0, UR5 ;  /* 0x0000000500007c02 */ /* 0x000fce0008000f00 */
.L_x_209:
[----:B-1----:R1:W2:Y:S02]  /*9370*/  SYNCS.PHASECHK.TRANS64.TRYWAIT P0, [R0+URZ], R2 ;  /* 0x00000002000075a7 */ /* 0x0022a400080011ff */
[----:B--2---:R-:W-:Y:S05]  /*9380*/  @!P0 NANOSLEEP.SYNCS 0x989680 ;  /* 0x009896800000895d */ /* 0x004fea0003900000 */
[----:B------:R-:W2:Y:S02]  /*9390*/  @!P0 SYNCS.PHASECHK.TRANS64 P0, [R0+URZ], R2 ;  /* 0x00000002000085a7 */ /* 0x000ea400080010ff */
[----:B--2---:R-:W-:Y:S05]  /*93a0*/  @!P0 BRA `(.L_x_209) ;  /* 0xfffffffc00f08947 */ /* 0x004fea000383ffff */
[----:B------:R-:W-:Y:S05]  /*93b0*/  BRA `(.L_x_210) ;  /* 0xffffffac00e87947 */ /* 0x000fea000383ffff */
.L_x_75:
[----:B------:R-:W-:-:S07]  /*93c0*/  MOV R0, UR5 ;  /* 0x0000000500007c02 */ /* 0x000fce0008000f00 */
.L_x_211:
[----:B-1----:R1:W2:Y:S02]  /*93d0*/  SYNCS.PHASECHK.TRANS64.TRYWAIT P0, [R0+URZ], R2 ;  /* 0x00000002000075a7 */ /* 0x0022a400080011ff */
[----:B--2---:R-:W-:Y:S05]  /*93e0*/  @!P0 NANOSLEEP.SYNCS 0x989680 ;  /* 0x009896800000895d */ /* 0x004fea0003900000 */
[----:B------:R-:W2:Y:S02]  /*93f0*/  @!P0 SYNCS.PHASECHK.TRANS64 P0, [R0+URZ], R2 ;  /* 0x00000002000085a7 */ /* 0x000ea400080010ff */
[----:B--2---:R-:W-:Y:S05]  /*9400*/  @!P0 BRA `(.L_x_211) ;  /* 0xfffffffc00f08947 */ /* 0x004fea000383ffff */
[----:B------:R-:W-:Y:S05]  /*9410*/  BRA `(.L_x_212) ;  /* 0xffffffac00f87947 */ /* 0x000fea000383ffff */
.L_x_78:
[----:B------:R-:W-:-:S07]  /*9420*/  MOV R4, UR4 ;  /* 0x0000000400047c02 */ /* 0x000fce0008000f00 */
.L_x_213:
[----:B--2---:R2:W3:Y:S02]  /*9430*/  SYNCS.PHASECHK.TRANS64.TRYWAIT P1, [R4+URZ+0x268], R6 ;  /* 0x00026806040075a7 */ /* 0x0044e400080211ff */
[----:B---3--:R-:W-:Y:S05]  /*9440*/  @!P1 NANOSLEEP.SYNCS 0x989680 ;  /* 0x009896800000995d */ /* 0x008fea0003900000 */
[----:B------:R-:W3:Y:S02]  /*9450*/  @!P1 SYNCS.PHASECHK.TRANS64 P1, [R4+URZ+0x268], R6 ;  /* 0x00026806040095a7 */ /* 0x000ee400080210ff */
[----:B---3--:R-:W-:Y:S05]  /*9460*/  @!P1 BRA `(.L_x_213) ;  /* 0xfffffffc00f09947 */ /* 0x008fea000383ffff */
[----:B------:R-:W-:Y:S05]  /*9470*/  BRA `(.L_x_214) ;  /* 0xffffffb000687947 */ /* 0x000fea000383ffff */
.L_x_79:
[----:B--2---:R-:W-:-:S07]  /*9480*/  MOV R4, UR4 ;  /* 0x0000000400047c02 */ /* 0x004fce0008000f00 */
.L_x_215:
[----:B--2---:R2:W3:Y:S02]  /*9490*/  SYNCS.PHASECHK.TRANS64.TRYWAIT P1, [R4+URZ+0x260], R5 ;  /* 0x00026005040075a7 */ /* 0x0044e400080211ff */
[----:B---3--:R-:W-:Y:S05]  /*94a0*/  @!P1 NANOSLEEP.SYNCS 0x989680 ;  /* 0x009896800000995d */ /* 0x008fea0003900000 */
[----:B------:R-:W3:Y:S02]  /*94b0*/  @!P1 SYNCS.PHASECHK.TRANS64 P1, [R4+URZ+0x260], R5 ;  /* 0x00026005040095a7 */ /* 0x000ee400080210ff */
[----:B---3--:R-:W-:Y:S05]  /*94c0*/  @!P1 BRA `(.L_x_215) ;  /* 0xfffffffc00f09947 */ /* 0x008fea000383ffff */
[----:B------:R-:W-:Y:S05]  /*94d0*/  BRA `(.L_x_216) ;  /* 0xffffffb000707947 */ /* 0x000fea000383ffff */
.L_x_89:
[----:B--2---:R-:W-:-:S04]  /*94e0*/  MOV R5, UR5 ;  /* 0x0000000500057c02 */ /* 0x004fc80008000f00 */
[----:B------:R2:W3:Y:S03]  /*94f0*/  SYNCS.PHASECHK.TRANS64.TRYWAIT P0, [R5+URZ+0x8], R6 ;  /* 0x00000806050075a7 */ /* 0x0004e600080011ff */
[----:B---3--:R-:W-:Y:S05]  /*9500*/  @!P0 NANOSLEEP.SYNCS 0x989680 ;  /* 0x009896800000895d */ /* 0x008fea0003900000 */
[----:B------:R-:W3:Y:S02]  /*9510*/  @!P0 SYNCS.PHASECHK.TRANS64 P0, [R5+URZ+0x8], R6 ;  /* 0x00000806050085a7 */ /* 0x000ee400080010ff */
[----:B---3--:R-:W-:Y:S05]  /*9520*/  @!P0 BRA `(.L_x_89) ;  /* 0xfffffffc00ec8947 */ /* 0x008fea000383ffff */
[----:B------:R-:W-:Y:S05]  /*9530*/  BRA `(.L_x_88) ;  /* 0xffffffb4003c7947 */ /* 0x000fea000383ffff */
.L_x_91:
[----:B------:R-:W-:Y:S01]  /*9540*/  BSSY B0, `(.L_x_217) ;  /* 0x0000006000007945 */ /* 0x000fe20003800000 */
[----:B------:R-:W-:-:S07]  /*9550*/  MOV R15, 0xffffffff ;  /* 0xffffffff000f7802 */ /* 0x000fce0000000f00 */
[----:B-12--5:R-:W-:Y:S05]  /*9560*/  WARPSYNC.COLLECTIVE R15, `(.L_x_218) ;  /* 0x000000000f0c7348 */ /* 0x026fea0003c00000 */
[----:B------:R-:W-:Y:S02]  /*9570*/  ELECT P6, UR79, PT ;  /* 0x00000000004f782f */ /* 0x000fe400038c0000 */
[----:B------:R-:W-:Y:S01]  /*9580*/  MOV R14, UR79 ;  /* 0x0000004f000e7c02 */ /* 0x000fe20008000f00 */
[----:B-12--5:R-:W-:Y:S10]  /*9590*/  ENDCOLLECTIVE ;  /* 0x000000000000791b */ /* 0x026ff40003800000 */
.L_x_218:
[----:B------:R-:W-:Y:S05]  /*95a0*/  BSYNC B0 ;  /* 0x0000000000007941 */ /* 0x000fea0003800000 */
.L_x_217:
[----:B------:R-:W-:Y:S01]  /*95b0*/  PLOP3.LUT P0, PT, P6, PT, PT, 0x80, 0x8 ;  /* 0x000000000008781c */ /* 0x000fe2000370f070 */
[----:B------:R-:W-:-:S12]  /*95c0*/  BRA `(.L_x_219) ;  /* 0xffffffb400687947 */ /* 0x000fd8000383ffff */
.L_x_93:
[----:B--2---:R-:W-:-:S04]  /*95d0*/  MOV R3, UR5 ;  /* 0x0000000500037c02 */ /* 0x004fc80008000f00 */
[----:B------:R2:W3:Y:S03]  /*95e0*/  SYNCS.PHASECHK.TRANS64.TRYWAIT P0, [R3+URZ+0x8], R4 ;  /* 0x00000804030075a7 */ /* 0x0004e600080011ff */
[----:B---3--:R-:W-:Y:S05]  /*95f0*/  @!P0 NANOSLEEP.SYNCS 0x989680 ;  /* 0x009896800000895d */ /* 0x008fea0003900000 */
[----:B------:R-:W3:Y:S02]  /*9600*/  @!P0 SYNCS.PHASECHK.TRANS64 P0, [R3+URZ+0x8], R4 ;  /* 0x00000804030085a7 */ /* 0x000ee400080010ff */
[----:B---3--:R-:W-:Y:S05]  /*9610*/  @!P0 BRA `(.L_x_93) ;  /* 0xfffffffc00ec8947 */ /* 0x008fea000383ffff */
[----:B------:R-:W-:Y:S05]  /*9620*/  BRA `(.L_x_92) ;  /* 0xffffffb4006c7947 */ /* 0x000fea000383ffff */
.L_x_94:
[----:B------:R-:W-:-:S07]  /*9630*/  MOV R4, UR17 ;  /* 0x0000001100047c02 */ /* 0x000fce0008000f00 */
.L_x_220:
[----:B-1----:R1:W2:Y:S02]  /*9640*/  SYNCS.PHASECHK.TRANS64.TRYWAIT P0, [R4+URZ+0x260], R5 ;  /* 0x00026005040075a7 */ /* 0x0022a400080011ff */
[----:B--2---:R-:W-:Y:S05]  /*9650*/  @!P0 NANOSLEEP.SYNCS 0x989680 ;  /* 0x009896800000895d */ /* 0x004fea0003900000 */
[----:B------:R-:W2:Y:S02]  /*9660*/  @!P0 SYNCS.PHASECHK.TRANS64 P0, [R4+URZ+0x260], R5 ;  /* 0x00026005040085a7 */ /* 0x000ea400080010ff */
[----:B--2---:R-:W-:Y:S05]  /*9670*/  @!P0 BRA `(.L_x_220) ;  /* 0xfffffffc00f08947 */ /* 0x004fea000383ffff */
[----:B------:R-:W-:Y:S05]  /*9680*/  BRA `(.L_x_221) ;  /* 0xffffffb800547947 */ /* 0x000fea000383ffff */
.L_x_96:
[----:B------:R-:W-:-:S07]  /*9690*/  MOV R4, UR22 ;  /* 0x0000001600047c02 */ /* 0x000fce0008000f00 */
.L_x_222:
[----:B-1----:R1:W2:Y:S02]  /*96a0*/  SYNCS.PHASECHK.TRANS64.TRYWAIT P0, [R4+URZ+0x280], R5 ;  /* 0x00028005040075a7 */ /* 0x0022a400080011ff */
[----:B--2---:R-:W-:Y:S05]  /*96b0*/  @!P0 NANOSLEEP.SYNCS 0x989680 ;  /* 0x009896800000895d */ /* 0x004fea0003900000 */
[----:B------:R-:W2:Y:S02]  /*96c0*/  @!P0 SYNCS.PHASECHK.TRANS64 P0, [R4+URZ+0x280], R5 ;  /* 0x00028005040085a7 */ /* 0x000ea400080010ff */
[----:B--2---:R-:W-:Y:S05]  /*96d0*/  @!P0 BRA `(.L_x_222) ;  /* 0xfffffffc00f08947 */ /* 0x004fea000383ffff */
[----:B------:R-:W-:Y:S05]  /*96e0*/  BRA `(.L_x_95) ;  /* 0xffffffb800747947 */ /* 0x000fea000383ffff */
.L_x_100:
[----:B-1----:R-:W-:Y:S07]  /*96f0*/  MOV R4, UR10 ;  /* 0x0000000a00047c02 */ /* 0x002fee0008000f00 */
.L_x_223:
[----:B-1----:R1:W2:Y:S02]  /*9700*/  SYNCS.PHASECHK.TRANS64.TRYWAIT P0, [R4+URZ], R6 ;  /* 0x00000006040075a7 */ /* 0x0022a400080011ff */
[----:B--2---:R-:W-:Y:S05]  /*9710*/  @!P0 NANOSLEEP.SYNCS 0x989680 ;  /* 0x009896800000895d */ /* 0x004fea0003900000 */
[----:B------:R-:W2:Y:S02]  /*9720*/  @!P0 SYNCS.PHASECHK.TRANS64 P0, [R4+URZ], R6 ;  /* 0x00000006040085a7 */ /* 0x000ea400080010ff */
[----:B--2---:R-:W-:Y:S05]  /*9730*/  @!P0 BRA `(.L_x_223) ;  /* 0xfffffffc00f08947 */ /* 0x004fea000383ffff */
[----:B------:R-:W-:Y:S05]  /*9740*/  BRA `(.L_x_99) ;  /* 0xffffffb800987947 */ /* 0x000fea000383ffff */
.L_x_104:
[----:B--2---:R-:W-:-:S07]  /*9750*/  MOV R0, UR4 ;  /* 0x0000000400007c02 */ /* 0x004fce0008000f00 */
.L_x_224:
[----:B-1----:R1:W2:Y:S02]  /*9760*/  SYNCS.PHASECHK.TRANS64.TRYWAIT P0, [R0+URZ], R2 ;  /* 0x00000002000075a7 */ /* 0x0022a400080011ff */
[----:B--2---:R-:W-:Y:S05]  /*9770*/  @!P0 NANOSLEEP.SYNCS 0x989680 ;  /* 0x009896800000895d */ /* 0x004fea0003900000 */
[----:B------:R-:W2:Y:S02]  /*9780*/  @!P0 SYNCS.PHASECHK.TRANS64 P0, [R0+URZ], R2 ;  /* 0x00000002000085a7 */ /* 0x000ea400080010ff */
[----:B--2---:R-:W-:Y:S05]  /*9790*/  @!P0 BRA `(.L_x_224) ;  /* 0xfffffffc00f08947 */ /* 0x004fea000383ffff */
[----:B------:R-:W-:Y:S05]  /*97a0*/  BRA `(.L_x_225) ;  /* 0xffffffbc00707947 */ /* 0x000fea000383ffff */
.L_x_107:
[----:B------:R-:W-:-:S07]  /*97b0*/  MOV R0, UR17 ;  /* 0x0000001100007c02 */ /* 0x000fce0008000f00 */
.L_x_226:
[----:B-1----:R1:W2:Y:S02]  /*97c0*/  SYNCS.PHASECHK.TRANS64.TRYWAIT P1, [R0+URZ+0x290], R2 ;  /* 0x00029002000075a7 */ /* 0x0022a400080211ff */
[----:B--2---:R-:W-:Y:S05]  /*97d0*/  @!P1 NANOSLEEP.SYNCS 0x989680 ;  /* 0x009896800000995d */ /* 0x004fea0003900000 */
[----:B------:R-:W2:Y:S02]  /*97e0*/  @!P1 SYNCS.PHASECHK.TRANS64 P1, [R0+URZ+0x290], R2 ;  /* 0x00029002000095a7 */ /* 0x000ea400080210ff */
[----:B--2---:R-:W-:Y:S05]  /*97f0*/  @!P1 BRA `(.L_x_226) ;  /* 0xfffffffc00f09947 */ /* 0x004fea000383ffff */
[----:B------:R-:W-:Y:S05]  /*9800*/  BRA `(.L_x_227) ;  /* 0xffffffbc00bc7947 */ /* 0x000fea000383ffff */
.L_x_112:
[----:B------:R-:W-:Y:S07]  /*9810*/  MOV R0, UR19 ;  /* 0x0000001300007c02 */ /* 0x000fee0008000f00 */
.L_x_228:
[----:B-1----:R1:W2:Y:S02]  /*9820*/  SYNCS.PHASECHK.TRANS64.TRYWAIT P0, [R0+URZ+0x260], R3 ;  /* 0x00026003000075a7 */ /* 0x0022a400080011ff */
[----:B--2---:R-:W-:Y:S05]  /*9830*/  @!P0 NANOSLEEP.SYNCS 0x989680 ;  /* 0x009896800000895d */ /* 0x004fea0003900000 */
[----:B------:R-:W2:Y:S02]  /*9840*/  @!P0 SYNCS.PHASECHK.TRANS64 P0, [R0+URZ+0x260], R3 ;  /* 0x00026003000085a7 */ /* 0x000ea400080010ff */
[----:B--2---:R-:W-:Y:S05]  /*9850*/  @!P0 BRA `(.L_x_228) ;  /* 0xfffffffc00f08947 */ /* 0x004fea000383ffff */
[----:B------:R-:W-:Y:S05]  /*9860*/  BRA `(.L_x_229) ;  /* 0xffffffc000e87947 */ /* 0x000fea000383ffff */
.L_x_115:
[----:B------:R-:W-:Y:S07]  /*9870*/  MOV R0, UR19 ;  /* 0x0000001300007c02 */ /* 0x000fee0008000f00 */
.L_x_230:
[----:B-1----:R1:W2:Y:S02]  /*9880*/  SYNCS.PHASECHK.TRANS64.TRYWAIT P0, [R0+URZ+0x258], R8 ;  /* 0x00025808000075a7 */ /* 0x0022a400080011ff */
[----:B--2---:R-:W-:Y:S05]  /*9890*/  @!P0 NANOSLEEP.SYNCS 0x989680 ;  /* 0x009896800000895d */ /* 0x004fea0003900000 */
[----:B------:R-:W2:Y:S02]  /*98a0*/  @!P0 SYNCS.PHASECHK.TRANS64 P0, [R0+URZ+0x258], R8 ;  /* 0x00025808000085a7 */ /* 0x000ea400080010ff */
[----:B--2---:R-:W-:Y:S05]  /*98b0*/  @!P0 BRA `(.L_x_230) ;  /* 0xfffffffc00f08947 */ /* 0x004fea000383ffff */
[----:B------:R-:W-:Y:S05]  /*98c0*/  BRA `(.L_x_114) ;  /* 0xffffffc800487947 */ /* 0x000fea000383ffff */
.L_x_118:
[----:B-1----:R-:W-:Y:S07]  /*98d0*/  MOV R0, UR19 ;  /* 0x0000001300007c02 */ /* 0x002fee0008000f00 */
.L_x_231:
[----:B-1----:R1:W2:Y:S02]  /*98e0*/  SYNCS.PHASECHK.TRANS64.TRYWAIT P2, [R0+URZ+0x248], R3 ;  /* 0x00024803000075a7 */ /* 0x0022a400080411ff */
[----:B--2---:R-:W-:Y:S05]  /*98f0*/  @!P2 NANOSLEEP.SYNCS 0x989680 ;  /* 0x009896800000a95d */ /* 0x004fea0003900000 */
[----:B------:R-:W2:Y:S02]  /*9900*/  @!P2 SYNCS.PHASECHK.TRANS64 P2, [R0+URZ+0x248], R3 ;  /* 0x000248030000a5a7 */ /* 0x000ea400080410ff */
[----:B--2---:R-:W-:Y:S05]  /*9910*/  @!P2 BRA `(.L_x_231) ;  /* 0xfffffffc00f0a947 */ /* 0x004fea000383ffff */
[----:B------:R-:W-:Y:S05]  /*9920*/  BRA `(.L_x_232) ;  /* 0xffffffc800a47947 */ /* 0x000fea000383ffff */
.L_x_121:
[----:B------:R-:W-:Y:S07]  /*9930*/  MOV R0, UR44 ;  /* 0x0000002c00007c02 */ /* 0x000fee0008000f00 */
.L_x_233:
[----:B-1----:R1:W2:Y:S02]  /*9940*/  SYNCS.PHASECHK.TRANS64.TRYWAIT P0, [R0+URZ+0x260], R2 ;  /* 0x00026002000075a7 */ /* 0x0022a400080011ff */
[----:B--2---:R-:W-:Y:S05]  /*9950*/  @!P0 NANOSLEEP.SYNCS 0x989680 ;  /* 0x009896800000895d */ /* 0x004fea0003900000 */
[----:B------:R-:W2:Y:S02]  /*9960*/  @!P0 SYNCS.PHASECHK.TRANS64 P0, [R0+URZ+0x260], R2 ;  /* 0x00026002000085a7 */ /* 0x000ea400080010ff */
[----:B--2---:R-:W-:Y:S05]  /*9970*/  @!P0 BRA `(.L_x_233) ;  /* 0xfffffffc00f08947 */ /* 0x004fea000383ffff */
[----:B------:R-:W-:Y:S05]  /*9980*/  BRA `(.L_x_234) ;  /* 0xffffffd000307947 */ /* 0x000fea000383ffff */
.L_x_132:
[----:B-1----:R-:W-:Y:S04]  /*9990*/  MOV R3, UR44 ;  /* 0x0000002c00037c02 */ /* 0x002fe80008000f00 */
[----:B------:R1:W2:Y:S03]  /*99a0*/  SYNCS.PHASECHK.TRANS64.TRYWAIT P1, [R3+URZ+0x240], R4 ;  /* 0x00024004030075a7 */ /* 0x0002a600080211ff */
[----:B--2---:R-:W-:Y:S05]  /*99b0*/  @!P1 NANOSLEEP.SYNCS 0x989680 ;  /* 0x009896800000995d */ /* 0x004fea0003900000 */
[----:B------:R-:W2:Y:S02]  /*99c0*/  @!P1 SYNCS.PHASECHK.TRANS64 P1, [R3+URZ+0x240], R4 ;  /* 0x00024004030095a7 */ /* 0x000ea400080210ff */
[----:B--2---:R-:W-:Y:S05]  /*99d0*/  @!P1 BRA `(.L_x_132) ;  /* 0xfffffffc00ec9947 */ /* 0x004fea000383ffff */
[----:B------:R-:W-:Y:S05]  /*99e0*/  BRA `(.L_x_131) ;  /* 0xffffffdc00707947 */ /* 0x000fea000383ffff */
.L_x_134:
[----:B-1----:R1:W2:Y:S02]  /*99f0*/  SYNCS.PHASECHK.TRANS64.TRYWAIT P1, [R90+URZ+0x270], R0 ;  /* 0x000270005a0075a7 */ /* 0x0022a400080211ff */
[----:B--2---:R-:W-:Y:S05]  /*9a00*/  @!P1 NANOSLEEP.SYNCS 0x989680 ;  /* 0x009896800000995d */ /* 0x004fea0003900000 */
[----:B------:R-:W2:Y:S02]  /*9a10*/  @!P1 SYNCS.PHASECHK.TRANS64 P1, [R90+URZ+0x270], R0 ;  /* 0x000270005a0095a7 */ /* 0x000ea400080210ff */
[----:B--2---:R-:W-:Y:S05]  /*9a20*/  @!P1 BRA `(.L_x_134) ;  /* 0xfffffffc00f09947 */ /* 0x004fea000383ffff */
[----:B------:R-:W-:Y:S05]  /*9a30*/  BRA `(.L_x_133) ;  /* 0xffffffdc00b07947 */ /* 0x000fea000383ffff */
        .weak           $__internal_0_$__cuda_sm10x_tcgen05_guardrail_trap_col_being_dealloced_not_returned_by_alloc
        .type           $__internal_0_$__cuda_sm10x_tcgen05_guardrail_trap_col_being_dealloced_not_returned_by_alloc,@function
        .size           $__internal_0_$__cuda_sm10x_tcgen05_guardrail_trap_col_being_dealloced_not_returned_by_alloc,($__internal_1_$__cuda_sm10x_tcgen05_guardrail_trap_phase_invalid_during_alloc - $__internal_0_$__cuda_sm10x_tcgen05_guardrail_trap_col_being_dealloced_not_returned_by_alloc)
$__internal_0_$__cuda_sm10x_tcgen05_guardrail_trap_col_being_dealloced_not_returned_by_alloc:
[----:B------:R-:W-:Y:S05]  /*9a40*/  BPT.TRAP 0x1 ;  /* 0x000000040000795c */ /* 0x000fea0000300000 */
[----:B------:R-:W-:-:S04]  /*9a50*/  HFMA2 R3, -RZ, RZ, 0, 0 ;  /* 0x00000000ff037431 */ /* 0x000fc800000001ff */
[----:B------:R-:W-:Y:S05]  /*9a60*/  RET.REL.NODEC R2 `(_ZN7cutlass13device_kernelINS_4conv6kernel13ConvUniversalINS1_16ConvProblemShapeILNS1_8OperatorE1ELi2EEENS1_10collective14CollectiveConvINS1_47MainloopSm100TmaUmmaWarpSpecializedImplicitGemmILS5_1ELi36ELi2ELi1ELi2EN4cute5tupleIJNSA_1CILi2EEENSC_ILi1EEESE_EEEEENSB_IJNSC_ILi128EEENSC_ILi64EEENSB_IJSI_EEEEEENS_12float_e4m3_tESL_NSA_8TiledMMAINSA_8MMA_AtomIJNSA_10MMA_TraitsINSA_25SM100_MMA_F8F6F4_2x1SM_SSEJSL_SL_fSH_SI_NSA_17integral_constantINSA_4UMMA5MajorELSS_0EEENSQ_ISS_LSS_1EEENSQ_INSR_7ScaleInELSV_0EEESW_EEEEEENSA_6LayoutINSB_IJSE_SE_SE_EEENSB_IJNSC_ILi0EEES11_S11_EEEEENSB_IJNSA_10UnderscoreES14_S14_EEEEENS7_6detail27Sm100ImplicitGemmTileTraitsINSA_25SM100_TMA_2SM_LOAD_IM2COLENSA_14ComposedLayoutINSA_7SwizzleILi2ELi4ELi3EEENSA_18smem_ptr_flag_bitsILi8EEENSZ_INSB_IJNSC_ILi8EEESI_EEENSB_IJSI_SE_EEEEEEEvEENS18_INSA_18SM100_TMA_2SM_LOADENS1A_INS1B_ILi1ELi4ELi3EEES1E_NSZ_INSB_IJNSC_ILi32EEES1F_EEENSB_IJSE_S1N_EEEEEEEvEEEENS_8epilogue10collective18CollectiveEpilogueINS1U_23Sm100TmaWarpSpecializedILi1ELi1ELi32ELb0ELb0EEEJNSB_IJSI_SI_SJ_EEENSB_IJNSZ_ISI_SE_EES20_EEESL_NSB_IJNSB_IJlllEEESE_S11_EEESL_S23_NS1U_6fusion15FusionCallbacksIS1Y_NS24_17LinearCombinationISL_fSL_fLNS_15FloatRoundStyleE2EEES1Z_S21_JEEENSA_5SM1004TMEM4LOAD26SM100_TMEM_LOAD_32dp32b32xENSA_20SM90_TMA_LOAD_IM2COLES1J_NSA_39AutoVectorizingCopyWithAssumedAlignmentILi128EEENSA_21SM90_TMA_STORE_IM2COLES1J_S2G_S2G_EEEvvEEEEvNT_6ParamsE) ;  /* 0xffffff6402647950 */ /* 0x000fea0003c3ffff */
        .weak           $__internal_1_$__cuda_sm10x_tcgen05_guardrail_trap_phase_invalid_during_alloc
        .type           $__internal_1_$__cuda_sm10x_tcgen05_guardrail_trap_phase_invalid_during_alloc,@function
        .size           $__internal_1_$__cuda_sm10x_tcgen05_guardrail_trap_phase_invalid_during_alloc,($__internal_2_$__cuda_sm10x_tcgen05_guardrail_trap_unallocated_columns_being_dealloced - $__internal_1_$__cuda_sm10x_tcgen05_guardrail_trap_phase_invalid_during_alloc)
$__internal_1_$__cuda_sm10x_tcgen05_guardrail_trap_phase_invalid_during_alloc:
[----:B------:R-:W-:Y:S05]  /*9a70*/  BPT.TRAP 0x1 ;  /* 0x000000040000795c */ /* 0x000fea0000300000 */
[----:B------:R-:W-:-:S04]  /*9a80*/  MOV R5, 0x0 ;  /* 0x0000000000057802 */ /* 0x000fc80000000f00 */
[----:B------:R-:W-:Y:S05]  /*9a90*/  RET.REL.NODEC R4 `(_ZN7cutlass13device_kernelINS_4conv6kernel13ConvUniversalINS1_16ConvProblemShapeILNS1_8OperatorE1ELi2EEENS1_10collective14CollectiveConvINS1_47MainloopSm100TmaUmmaWarpSpecializedImplicitGemmILS5_1ELi36ELi2ELi1ELi2EN4cute5tupleIJNSA_1CILi2EEENSC_ILi1EEESE_EEEEENSB_IJNSC_ILi128EEENSC_ILi64EEENSB_IJSI_EEEEEENS_12float_e4m3_tESL_NSA_8TiledMMAINSA_8MMA_AtomIJNSA_10MMA_TraitsINSA_25SM100_MMA_F8F6F4_2x1SM_SSEJSL_SL_fSH_SI_NSA_17integral_constantINSA_4UMMA5MajorELSS_0EEENSQ_ISS_LSS_1EEENSQ_INSR_7ScaleInELSV_0EEESW_EEEEEENSA_6LayoutINSB_IJSE_SE_SE_EEENSB_IJNSC_ILi0EEES11_S11_EEEEENSB_IJNSA_10UnderscoreES14_S14_EEEEENS7_6detail27Sm100ImplicitGemmTileTraitsINSA_25SM100_TMA_2SM_LOAD_IM2COLENSA_14ComposedLayoutINSA_7SwizzleILi2ELi4ELi3EEENSA_18smem_ptr_flag_bitsILi8EEENSZ_INSB_IJNSC_ILi8EEESI_EEENSB_IJSI_SE_EEEEEEEvEENS18_INSA_18SM100_TMA_2SM_LOADENS1A_INS1B_ILi1ELi4ELi3EEES1E_NSZ_INSB_IJNSC_ILi32EEES1F_EEENSB_IJSE_S1N_EEEEEEEvEEEENS_8epilogue10collective18CollectiveEpilogueINS1U_23Sm100TmaWarpSpecializedILi1ELi1ELi32ELb0ELb0EEEJNSB_IJSI_SI_SJ_EEENSB_IJNSZ_ISI_SE_EES20_EEESL_NSB_IJNSB_IJlllEEESE_S11_EEESL_S23_NS1U_6fusion15FusionCallbacksIS1Y_NS24_17LinearCombinationISL_fSL_fLNS_15FloatRoundStyleE2EEES1Z_S21_JEEENSA_5SM1004TMEM4LOAD26SM100_TMEM_LOAD_32dp32b32xENSA_20SM90_TMA_LOAD_IM2COLES1J_NSA_39AutoVectorizingCopyWithAssumedAlignmentILi128EEENSA_21SM90_TMA_STORE_IM2COLES1J_S2G_S2G_EEEvvEEEEvNT_6ParamsE) ;  /* 0xffffff6404587950 */ /* 0x000fea0003c3ffff */
        .weak           $__internal_2_$__cuda_sm10x_tcgen05_guardrail_trap_unallocated_columns_being_dealloced
        .type           $__internal_2_$__cuda_sm10x_tcgen05_guardrail_trap_unallocated_columns_being_dealloced,@function
        .size           $__internal_2_$__cuda_sm10x_tcgen05_guardrail_trap_unallocated_columns_being_dealloced,(.L_x_236 - $__internal_2_$__cuda_sm10x_tcgen05_guardrail_trap_unallocated_columns_being_dealloced)
$__internal_2_$__cuda_sm10x_tcgen05_guardrail_trap_unallocated_columns_being_dealloced:
[----:B------:R-:W-:Y:S05]  /*9aa0*/  BPT.TRAP 0x1 ;  /* 0x000000040000795c */ /* 0x000fea0000300000 */
[----:B------:R-:W-:-:S04]  /*9ab0*/  HFMA2 R3, -RZ, RZ, 0, 0 ;  /* 0x00000000ff037431 */ /* 0x000fc800000001ff */
[----:B------:R-:W-:Y:S05]  /*9ac0*/  RET.REL.NODEC R2 `(_ZN7cutlass13device_kernelINS_4conv6kernel13ConvUniversalINS1_16ConvProblemShapeILNS1_8OperatorE1ELi2EEENS1_10collective14CollectiveConvINS1_47MainloopSm100TmaUmmaWarpSpecializedImplicitGemmILS5_1ELi36ELi2ELi1ELi2EN4cute5tupleIJNSA_1CILi2EEENSC_ILi1EEESE_EEEEENSB_IJNSC_ILi128EEENSC_ILi64EEENSB_IJSI_EEEEEENS_12float_e4m3_tESL_NSA_8TiledMMAINSA_8MMA_AtomIJNSA_10MMA_TraitsINSA_25SM100_MMA_F8F6F4_2x1SM_SSEJSL_SL_fSH_SI_NSA_17integral_constantINSA_4UMMA5MajorELSS_0EEENSQ_ISS_LSS_1EEENSQ_INSR_7ScaleInELSV_0EEESW_EEEEEENSA_6LayoutINSB_IJSE_SE_SE_EEENSB_IJNSC_ILi0EEES11_S11_EEEEENSB_IJNSA_10UnderscoreES14_S14_EEEEENS7_6detail27Sm100ImplicitGemmTileTraitsINSA_25SM100_TMA_2SM_LOAD_IM2COLENSA_14ComposedLayoutINSA_7SwizzleILi2ELi4ELi3EEENSA_18smem_ptr_flag_bitsILi8EEENSZ_INSB_IJNSC_ILi8EEESI_EEENSB_IJSI_SE_EEEEEEEvEENS18_INSA_18SM100_TMA_2SM_LOADENS1A_INS1B_ILi1ELi4ELi3EEES1E_NSZ_INSB_IJNSC_ILi32EEES1F_EEENSB_IJSE_S1N_EEEEEEEvEEEENS_8epilogue10collective18CollectiveEpilogueINS1U_23Sm100TmaWarpSpecializedILi1ELi1ELi32ELb0ELb0EEEJNSB_IJSI_SI_SJ_EEENSB_IJNSZ_ISI_SE_EES20_EEESL_NSB_IJNSB_IJlllEEESE_S11_EEESL_S23_NS1U_6fusion15FusionCallbacksIS1Y_NS24_17LinearCombinationISL_fSL_fLNS_15FloatRoundStyleE2EEES1Z_S21_JEEENSA_5SM1004TMEM4LOAD26SM100_TMEM_LOAD_32dp32b32xENSA_20SM90_TMA_LOAD_IM2COLES1J_NSA_39AutoVectorizingCopyWithAssumedAlignmentILi128EEENSA_21SM90_TMA_STORE_IM2COLES1J_S2G_S2G_EEEvvEEEEvNT_6ParamsE) ;  /* 0xffffff64024c7950 */ /* 0x000fea0003c3ffff */
.L_x_235:
[----:B------:R-:W-:-:S00]  /*9ad0*/  BRA `(.L_x_235) ;  /* 0xfffffffc00fc7947 */ /* 0x000fc0000383ffff */
[----:B------:R-:W-:-:S00]  /*9ae0*/  NOP ;  /* 0x0000000000007918 */ /* 0x000fc00000000000 */
        /* <DEDUP_REMOVED lines=9> */
.L_x_236:


//--------------------- .nv.global.init           --------------------------
	.section	.nv.global.init,"aw",@progbits
.nv.global.init:
	.type		$str$29,@object
	.size		$str$29,($str$30 - $str$29)
$str$29:
        /*0000*/ 	.byte	0x28, 0x61, 0x64, 0x64, 0x72, 0x65, 0x73, 0x73, 0x20, 0x26, 0x20, 0x6d, 0x61, 0x73, 0x6b, 0x29
        /*0010*/ 	.byte	0x20, 0x3d, 0x3d, 0x20, 0x30, 0x00
	.type		$str$30,@object
	.size		$str$30,($str$28 - $str$30)
$str$30:
        /*0016*/ 	.byte	0x2f, 0x74, 0x6d, 0x70, 0x2f, 0x63, 0x75, 0x74, 0x6c, 0x61, 0x73, 0x73, 0x5f, 0x73, 0x77, 0x65
        /*0026*/ 	.byte	0x65, 0x70, 0x5f, 0x73, 0x72, 0x63, 0x2f, 0x69, 0x6e, 0x63, 0x6c, 0x75, 0x64, 0x65, 0x2f, 0x63
        /*0036*/ 	.byte	0x75, 0x74, 0x65, 0x2f, 0x70, 0x6f, 0x69, 0x6e, 0x74, 0x65, 0x72, 0x5f, 0x66, 0x6c, 0x61, 0x67
        /*0046*/ 	.byte	0x67, 0x65, 0x64, 0x2e, 0x68, 0x70, 0x70, 0x00
	.type		$str$28,@object
	.size		$str$28,($str$27 - $str$28)
$str$28:
        /*004e*/ 	.byte	0x2f, 0x74, 0x6d, 0x70, 0x2f, 0x63, 0x75, 0x74, 0x6c, 0x61, 0x73, 0x73, 0x5f, 0x73, 0x77, 0x65
        /*005e*/ 	.byte	0x65, 0x70, 0x5f, 0x73, 0x72, 0x63, 0x2f, 0x69, 0x6e, 0x63, 0x6c, 0x75, 0x64, 0x65, 0x2f, 0x63
        /*006e*/ 	.byte	0x75, 0x74, 0x65, 0x2f, 0x61, 0x74, 0x6f, 0x6d, 0x2f, 0x63, 0x6f, 0x70, 0x79, 0x5f, 0x74, 0x72
        /*007e*/ 	.byte	0x61, 0x69, 0x74, 0x73, 0x5f, 0x73, 0x6d, 0x31, 0x30, 0x30, 0x2e, 0x68, 0x70, 0x70, 0x00
	.type		$str$27,@object
	.size		$str$27,(__unnamed_1 - $str$27)
$str$27:
        /*008d*/ 	.byte	0x28, 0x28, 0x75, 0x69, 0x6e, 0x74, 0x33, 0x32, 0x5f, 0x74, 0x28, 0x74, 0x68, 0x72, 0x65, 0x61
        /*009d*/ 	.byte	0x64, 0x49, 0x64, 0x78, 0x2e, 0x78, 0x29, 0x20, 0x2f, 0x20, 0x33, 0x32, 0x29, 0x20, 0x25, 0x20
        /*00ad*/ 	.byte	0x34, 0x29, 0x20, 0x3d, 0x3d, 0x20, 0x28, 0x28, 0x28, 0x74, 0x6d, 0x65, 0x6d, 0x5f, 0x61, 0x64
        /*00bd*/ 	.byte	0x64, 0x72, 0x20, 0x3e, 0x3e, 0x20, 0x31, 0x36, 0x29, 0x20, 0x2f, 0x20, 0x33, 0x32, 0x29, 0x20
        /*00cd*/ 	.byte	0x25, 0x20, 0x34, 0x29, 0x00
	.type		__unnamed_1,@object
	.size		__unnamed_1,(__unnamed_2 - __unnamed_1)
__unnamed_1:
        /*00d2*/ 	.byte	0x61, 0x75, 0x74, 0x6f, 0x20, 0x63, 0x75, 0x74, 0x65, 0x3a, 0x3a, 0x61, 0x73, 0x5f, 0x70, 0x6f
        /* <DEDUP_REMOVED lines=24> */
        /*0262*/ 	.byte	0x3c, 0x34, 0x30, 0x39, 0x36, 0x3e, 0x3e, 0x3e, 0x3e, 0x5d, 0x00
	.type		__unnamed_2,@object
	.size		__unnamed_2,(.L_2 - __unnamed_2)
__unnamed_2:
        /* <DEDUP_REMOVED lines=40> */
        /*04ed*/ 	.byte	0x74, 0x65, 0x3a, 0x3a, 0x43, 0x3c, 0x30, 0x3e, 0x3e, 0x3e, 0x3e, 0x5d, 0x00
.L_2:


//--------------------- .nv.shared._ZN7cutlass13device_kernelINS_4conv6kernel13ConvUniversalINS1_16ConvProblemShapeILNS1_8OperatorE1ELi2EEENS1_10collective14CollectiveConvINS1_47MainloopSm100TmaUmmaWarpSpecializedImplicitGemmILS5_1ELi36ELi2ELi1ELi2EN4cute5tupleIJNSA_1CILi2EEENSC_ILi1EEESE_EEEEENSB_IJNSC_ILi128EEENSC_ILi64EEENSB_IJSI_EEEEEENS_12float_e4m3_tESL_NSA_8TiledMMAINSA_8MMA_AtomIJNSA_10MMA_TraitsINSA_25SM100_MMA_F8F6F4_2x1SM_SSEJSL_SL_fSH_SI_NSA_17integral_constantINSA_4UMMA5MajorELSS_0EEENSQ_ISS_LSS_1EEENSQ_INSR_7ScaleInELSV_0EEESW_EEEEEENSA_6LayoutINSB_IJSE_SE_SE_EEENSB_IJNSC_ILi0EEES11_S11_EEEEENSB_IJNSA_10UnderscoreES14_S14_EEEEENS7_6detail27Sm100ImplicitGemmTileTraitsINSA_25SM100_TMA_2SM_LOAD_IM2COLENSA_14ComposedLayoutINSA_7SwizzleILi2ELi4ELi3EEENSA_18smem_ptr_flag_bitsILi8EEENSZ_INSB_IJNSC_ILi8EEESI_EEENSB_IJSI_SE_EEEEEEEvEENS18_INSA_18SM100_TMA_2SM_LOADENS1A_INS1B_ILi1ELi4ELi3EEES1E_NSZ_INSB_IJNSC_ILi32EEES1F_EEENSB_IJSE_S1N_EEEEEEEvEEEENS_8epilogue10collective18CollectiveEpilogueINS1U_23Sm100TmaWarpSpecializedILi1ELi1ELi32ELb0ELb0EEEJNSB_IJSI_SI_SJ_EEENSB_IJNSZ_ISI_SE_EES20_EEESL_NSB_IJNSB_IJlllEEESE_S11_EEESL_S23_NS1U_6fusion15FusionCallbacksIS1Y_NS24_17LinearCombinationISL_fSL_fLNS_15FloatRoundStyleE2EEES1Z_S21_JEEENSA_5SM1004TMEM4LOAD26SM100_TMEM_LOAD_32dp32b32xENSA_20SM90_TMA_LOAD_IM2COLES1J_NSA_39AutoVectorizingCopyWithAssumedAlignmentILi128EEENSA_21SM90_TMA_STORE_IM2COLES1J_S2G_S2G_EEEvvEEEEvNT_6ParamsE --------------------------
	.section	.nv.shared._ZN7cutlass13device_kernelINS_4conv6kernel13ConvUniversalINS1_16ConvProblemShapeILNS1_8OperatorE1ELi2EEENS1_10collective14CollectiveConvINS1_47MainloopSm100TmaUmmaWarpSpecializedImplicitGemmILS5_1ELi36ELi2ELi1ELi2EN4cute5tupleIJNSA_1CILi2EEENSC_ILi1EEESE_EEEEENSB_IJNSC_ILi128EEENSC_ILi64EEENSB_IJSI_EEEEEENS_12float_e4m3_tESL_NSA_8TiledMMAINSA_8MMA_AtomIJNSA_10MMA_TraitsINSA_25SM100_MMA_F8F6F4_2x1SM_SSEJSL_SL_fSH_SI_NSA_17integral_constantINSA_4UMMA5MajorELSS_0EEENSQ_ISS_LSS_1EEENSQ_INSR_7ScaleInELSV_0EEESW_EEEEEENSA_6LayoutINSB_IJSE_SE_SE_EEENSB_IJNSC_ILi0EEES11_S11_EEEEENSB_IJNSA_10UnderscoreES14_S14_EEEEENS7_6detail27Sm100ImplicitGemmTileTraitsINSA_25SM100_TMA_2SM_LOAD_IM2COLENSA_14ComposedLayoutINSA_7SwizzleILi2ELi4ELi3EEENSA_18smem_ptr_flag_bitsILi8EEENSZ_INSB_IJNSC_ILi8EEESI_EEENSB_IJSI_SE_EEEEEEEvEENS18_INSA_18SM100_TMA_2SM_LOADENS1A_INS1B_ILi1ELi4ELi3EEES1E_NSZ_INSB_IJNSC_ILi32EEES1F_EEENSB_IJSE_S1N_EEEEEEEvEEEENS_8epilogue10collective18CollectiveEpilogueINS1U_23Sm100TmaWarpSpecializedILi1ELi1ELi32ELb0ELb0EEEJNSB_IJSI_SI_SJ_EEENSB_IJNSZ_ISI_SE_EES20_EEESL_NSB_IJNSB_IJlllEEESE_S11_EEESL_S23_NS1U_6fusion15FusionCallbacksIS1Y_NS24_17LinearCombinationISL_fSL_fLNS_15FloatRoundStyleE2EEES1Z_S21_JEEENSA_5SM1004TMEM4LOAD26SM100_TMEM_LOAD_32dp32b32xENSA_20SM90_TMA_LOAD_IM2COLES1J_NSA_39AutoVectorizingCopyWithAssumedAlignmentILi128EEENSA_21SM90_TMA_STORE_IM2COLES1J_S2G_S2G_EEEvvEEEEvNT_6ParamsE,"aw",@nobits
	.sectionflags	@""
	.align	16
	.zero		1024


//--------------------- .nv.shared.reserved.0     --------------------------
	.section	.nv.shared.reserved.0,"aw",@nobits
	.weak		__nv_reservedSMEM_offset_0_alias
	.size		__nv_reservedSMEM_offset_0_alias, 0, 64
	.other		__nv_reservedSMEM_offset_0_alias,@"STO_CUDA_RESERVED_SHARED STV_DEFAULT"
__nv_reservedSMEM_offset_0_alias:
	.zero		0
.nv.shared.reserved.0:
	.zero		64
	.weak		__nv_reservedSMEM_tcgen05_partition
	.type		__nv_reservedSMEM_tcgen05_partition,@object
	.size		__nv_reservedSMEM_tcgen05_partition,(.L_0 - __nv_reservedSMEM_tcgen05_partition)
__nv_reservedSMEM_tcgen05_partition:
	.zero		32
.L_0:


//--------------------- .nv.global                --------------------------
	.section	.nv.global,"aw",@nobits
.nv.global:
	.type		_ZN39_INTERNAL_d06b5443_4_k_cu_c9f487f4_30724cute1_E,@object
	.size		_ZN39_INTERNAL_d06b5443_4_k_cu_c9f487f4_30724cute1_E,(_ZN39_INTERNAL_d06b5443_4_k_cu_c9f487f4_30724cuda3std3__45__cpo6cbeginE - _ZN39_INTERNAL_d06b5443_4_k_cu_c9f487f4_30724cute1_E)
_ZN39_INTERNAL_d06b5443_4_k_cu_c9f487f4_30724cute1_E:
	.zero		1
	.type		_ZN39_INTERNAL_d06b5443_4_k_cu_c9f487f4_30724cuda3std3__45__cpo6cbeginE,@object
	.size		_ZN39_INTERNAL_d06b5443_4_k_cu_c9f487f4_30724cuda3std3__45__cpo6cbeginE,(_ZN39_INTERNAL_d06b5443_4_k_cu_c9f487f4_30724cuda3std3__48in_placeE - _ZN39_INTERNAL_d06b5443_4_k_cu_c9f487f4_30724cuda3std3__45__cpo6cbeginE)
_ZN39_INTERNAL_d06b5443_4_k_cu_c9f487f4_30724cuda3std3__45__cpo6cbeginE:
	.zero		1
	.type		_ZN39_INTERNAL_d06b5443_4_k_cu_c9f487f4_30724cuda3std3__48in_placeE,@object
	.size		_ZN39_INTERNAL_d06b5443_4_k_cu_c9f487f4_30724cuda3std3__48in_placeE,(_ZN39_INTERNAL_d06b5443_4_k_cu_c9f487f4_30724cuda3std6ranges3__45__cpo9iter_moveE - _ZN39_INTERNAL_d06b5443_4_k_cu_c9f487f4_30724cuda3std3__48in_placeE)
_ZN39_INTERNAL_d06b5443_4_k_cu_c9f487f4_30724cuda3std3__48in_placeE:
	.zero		1
	.type		_ZN39_INTERNAL_d06b5443_4_k_cu_c9f487f4_30724cuda3std6ranges3__45__cpo9iter_moveE,@object
	.size		_ZN39_INTERNAL_d06b5443_4_k_cu_c9f487f4_30724cuda3std6ranges3__45__cpo9iter_moveE,(_ZN39_INTERNAL_d06b5443_4_k_cu_c9f487f4_30724cuda3std3__45__cpo5beginE - _ZN39_INTERNAL_d06b5443_4_k_cu_c9f487f4_30724cuda3std6ranges3__45__cpo9iter_moveE)
_ZN39_INTERNAL_d06b5443_4_k_cu_c9f487f4_30724cuda3std6ranges3__45__cpo9iter_moveE:
	.zero		1
	.type		_ZN39_INTERNAL_d06b5443_4_k_cu_c9f487f4_30724cuda3std3__45__cpo5beginE,@object
	.size		_ZN39_INTERNAL_d06b5443_4_k_cu_c9f487f4_30724cuda3std3__45__cpo5beginE,(_ZN39_INTERNAL_d06b5443_4_k_cu_c9f487f4_30724cuda3std3__441_GLOBAL__N__d06b5443_4_k_cu_c9f487f4_30726ignoreE - _ZN39_INTERNAL_d06b5443_4_k_cu_c9f487f4_30724cuda3std3__45__cpo5beginE)
_ZN39_INTERNAL_d06b5443_4_k_cu_c9f487f4_30724cuda3std3__45__cpo5beginE:
	.zero		1
	.type		_ZN39_INTERNAL_d06b5443_4_k_cu_c9f487f4_30724cuda3std3__441_GLOBAL__N__d06b5443_4_k_cu_c9f487f4_30726ignoreE,@object
	.size		_ZN39_INTERNAL_d06b5443_4_k_cu_c9f487f4_30724cuda3std3__441_GLOBAL__N__d06b5443_4_k_cu_c9f487f4_30726ignoreE,(_ZN39_INTERNAL_d06b5443_4_k_cu_c9f487f4_30724cute7productE - _ZN39_INTERNAL_d06b5443_4_k_cu_c9f487f4_30724cuda3std3__441_GLOBAL__N__d06b5443_4_k_cu_c9f487f4_30726ignoreE)
_ZN39_INTERNAL_d06b5443_4_k_cu_c9f487f4_30724cuda3std3__441_GLOBAL__N__d06b5443_4_k_cu_c9f487f4_30726ignoreE:
	.zero		1
	.type		_ZN39_INTERNAL_d06b5443_4_k_cu_c9f487f4_30724cute7productE,@object
	.size		_ZN39_INTERNAL_d06b5443_4_k_cu_c9f487f4_30724cute7productE,(_ZN39_INTERNAL_d06b5443_4_k_cu_c9f487f4_30724cuda3std3__45__cpo3endE - _ZN39_INTERNAL_d06b5443_4_k_cu_c9f487f4_30724cute7productE)
_ZN39_INTERNAL_d06b5443_4_k_cu_c9f487f4_30724cute7productE:
	.zero		1
	.type		_ZN39_INTERNAL_d06b5443_4_k_cu_c9f487f4_30724cuda3std3__45__cpo3endE,@object
	.size		_ZN39_INTERNAL_d06b5443_4_k_cu_c9f487f4_30724cuda3std3__45__cpo3endE,(_ZN39_INTERNAL_d06b5443_4_k_cu_c9f487f4_30724cuda3std3__419piecewise_constructE - _ZN39_INTERNAL_d06b5443_4_k_cu_c9f487f4_30724cuda3std3__45__cpo3endE)
_ZN39_INTERNAL_d06b5443_4_k_cu_c9f487f4_30724cuda3std3__45__cpo3endE:
	.zero		1
	.type		_ZN39_INTERNAL_d06b5443_4_k_cu_c9f487f4_30724cuda3std3__419piecewise_constructE,@object
	.size		_ZN39_INTERNAL_d06b5443_4_k_cu_c9f487f4_30724cuda3std3__419piecewise_constructE,(_ZN39_INTERNAL_d06b5443_4_k_cu_c9f487f4_30724cuda3std3__45__cpo4cendE - _ZN39_INTERNAL_d06b5443_4_k_cu_c9f487f4_30724cuda3std3__419piecewise_constructE)
_ZN39_INTERNAL_d06b5443_4_k_cu_c9f487f4_30724cuda3std3__419piecewise_constructE:
	.zero		1
	.type		_ZN39_INTERNAL_d06b5443_4_k_cu_c9f487f4_30724cuda3std3__45__cpo4cendE,@object
	.size		_ZN39_INTERNAL_d06b5443_4_k_cu_c9f487f4_30724cuda3std3__45__cpo4cendE,(_ZN39_INTERNAL_d06b5443_4_k_cu_c9f487f4_30724cuda3std6ranges3__45__cpo4swapE - _ZN39_INTERNAL_d06b5443_4_k_cu_c9f487f4_30724cuda3std3__45__cpo4cendE)
_ZN39_INTERNAL_d06b5443_4_k_cu_c9f487f4_30724cuda3std3__45__cpo4cendE:
	.zero		1
	.type		_ZN39_INTERNAL_d06b5443_4_k_cu_c9f487f4_30724cuda3std6ranges3__45__cpo4swapE,@object
	.size		_ZN39_INTERNAL_d06b5443_4_k_cu_c9f487f4_30724cuda3std6ranges3__45__cpo4swapE,(.L_10 - _ZN39_INTERNAL_d06b5443_4_k_cu_c9f487f4_30724cuda3std6ranges3__45__cpo4swapE)
_ZN39_INTERNAL_d06b5443_4_k_cu_c9f487f4_30724cuda3std6ranges3__45__cpo4swapE:
	.zero		1
.L_10:


//--------------------- .nv.constant0._ZN7cutlass13device_kernelINS_4conv6kernel13ConvUniversalINS1_16ConvProblemShapeILNS1_8OperatorE1ELi2EEENS1_10collective14CollectiveConvINS1_47MainloopSm100TmaUmmaWarpSpecializedImplicitGemmILS5_1ELi36ELi2ELi1ELi2EN4cute5tupleIJNSA_1CILi2EEENSC_ILi1EEESE_EEEEENSB_IJNSC_ILi128EEENSC_ILi64EEENSB_IJSI_EEEEEENS_12float_e4m3_tESL_NSA_8TiledMMAINSA_8MMA_AtomIJNSA_10MMA_TraitsINSA_25SM100_MMA_F8F6F4_2x1SM_SSEJSL_SL_fSH_SI_NSA_17integral_constantINSA_4UMMA5MajorELSS_0EEENSQ_ISS_LSS_1EEENSQ_INSR_7ScaleInELSV_0EEESW_EEEEEENSA_6LayoutINSB_IJSE_SE_SE_EEENSB_IJNSC_ILi0EEES11_S11_EEEEENSB_IJNSA_10UnderscoreES14_S14_EEEEENS7_6detail27Sm100ImplicitGemmTileTraitsINSA_25SM100_TMA_2SM_LOAD_IM2COLENSA_14ComposedLayoutINSA_7SwizzleILi2ELi4ELi3EEENSA_18smem_ptr_flag_bitsILi8EEENSZ_INSB_IJNSC_ILi8EEESI_EEENSB_IJSI_SE_EEEEEEEvEENS18_INSA_18SM100_TMA_2SM_LOADENS1A_INS1B_ILi1ELi4ELi3EEES1E_NSZ_INSB_IJNSC_ILi32EEES1F_EEENSB_IJSE_S1N_EEEEEEEvEEEENS_8epilogue10collective18CollectiveEpilogueINS1U_23Sm100TmaWarpSpecializedILi1ELi1ELi32ELb0ELb0EEEJNSB_IJSI_SI_SJ_EEENSB_IJNSZ_ISI_SE_EES20_EEESL_NSB_IJNSB_IJlllEEESE_S11_EEESL_S23_NS1U_6fusion15FusionCallbacksIS1Y_NS24_17LinearCombinationISL_fSL_fLNS_15FloatRoundStyleE2EEES1Z_S21_JEEENSA_5SM1004TMEM4LOAD26SM100_TMEM_LOAD_32dp32b32xENSA_20SM90_TMA_LOAD_IM2COLES1J_NSA_39AutoVectorizingCopyWithAssumedAlignmentILi128EEENSA_21SM90_TMA_STORE_IM2COLES1J_S2G_S2G_EEEvvEEEEvNT_6ParamsE --------------------------
	.section	.nv.constant0._ZN7cutlass13device_kernelINS_4conv6kernel13ConvUniversalINS1_16ConvProblemShapeILNS1_8OperatorE1ELi2EEENS1_10collective14CollectiveConvINS1_47MainloopSm100TmaUmmaWarpSpecializedImplicitGemmILS5_1ELi36ELi2ELi1ELi2EN4cute5tupleIJNSA_1CILi2EEENSC_ILi1EEESE_EEEEENSB_IJNSC_ILi128EEENSC_ILi64EEENSB_IJSI_EEEEEENS_12float_e4m3_tESL_NSA_8TiledMMAINSA_8MMA_AtomIJNSA_10MMA_TraitsINSA_25SM100_MMA_F8F6F4_2x1SM_SSEJSL_SL_fSH_SI_NSA_17integral_constantINSA_4UMMA5MajorELSS_0EEENSQ_ISS_LSS_1EEENSQ_INSR_7ScaleInELSV_0EEESW_EEEEEENSA_6LayoutINSB_IJSE_SE_SE_EEENSB_IJNSC_ILi0EEES11_S11_EEEEENSB_IJNSA_10UnderscoreES14_S14_EEEEENS7_6detail27Sm100ImplicitGemmTileTraitsINSA_25SM100_TMA_2SM_LOAD_IM2COLENSA_14ComposedLayoutINSA_7SwizzleILi2ELi4ELi3EEENSA_18smem_ptr_flag_bitsILi8EEENSZ_INSB_IJNSC_ILi8EEESI_EEENSB_IJSI_SE_EEEEEEEvEENS18_INSA_18SM100_TMA_2SM_LOADENS1A_INS1B_ILi1ELi4ELi3EEES1E_NSZ_INSB_IJNSC_ILi32EEES1F_EEENSB_IJSE_S1N_EEEEEEEvEEEENS_8epilogue10collective18CollectiveEpilogueINS1U_23Sm100TmaWarpSpecializedILi1ELi1ELi32ELb0ELb0EEEJNSB_IJSI_SI_SJ_EEENSB_IJNSZ_ISI_SE_EES20_EEESL_NSB_IJNSB_IJlllEEESE_S11_EEESL_S23_NS1U_6fusion15FusionCallbacksIS1Y_NS24_17LinearCombinationISL_fSL_fLNS_15FloatRoundStyleE2EEES1Z_S21_JEEENSA_5SM1004TMEM4LOAD26SM100_TMEM_LOAD_32dp32b32xENSA_20SM90_TMA_LOAD_IM2COLES1J_NSA_39AutoVectorizingCopyWithAssumedAlignmentILi128EEENSA_21SM90_TMA_STORE_IM2COLES1J_S2G_S2G_EEEvvEEEEvNT_6ParamsE,"a",@progbits
	.sectionflags	@""
	.align	4
.nv.constant0._ZN7cutlass13device_kernelINS_4conv6kernel13ConvUniversalINS1_16ConvProblemShapeILNS1_8OperatorE1ELi2EEENS1_10collective14CollectiveConvINS1_47MainloopSm100TmaUmmaWarpSpecializedImplicitGemmILS5_1ELi36ELi2ELi1ELi2EN4cute5tupleIJNSA_1CILi2EEENSC_ILi1EEESE_EEEEENSB_IJNSC_ILi128EEENSC_ILi64EEENSB_IJSI_EEEEEENS_12float_e4m3_tESL_NSA_8TiledMMAINSA_8MMA_AtomIJNSA_10MMA_TraitsINSA_25SM100_MMA_F8F6F4_2x1SM_SSEJSL_SL_fSH_SI_NSA_17integral_constantINSA_4UMMA5MajorELSS_0EEENSQ_ISS_LSS_1EEENSQ_INSR_7ScaleInELSV_0EEESW_EEEEEENSA_6LayoutINSB_IJSE_SE_SE_EEENSB_IJNSC_ILi0EEES11_S11_EEEEENSB_IJNSA_10UnderscoreES14_S14_EEEEENS7_6detail27Sm100ImplicitGemmTileTraitsINSA_25SM100_TMA_2SM_LOAD_IM2COLENSA_14ComposedLayoutINSA_7SwizzleILi2ELi4ELi3EEENSA_18smem_ptr_flag_bitsILi8EEENSZ_INSB_IJNSC_ILi8EEESI_EEENSB_IJSI_SE_EEEEEEEvEENS18_INSA_18SM100_TMA_2SM_LOADENS1A_INS1B_ILi1ELi4ELi3EEES1E_NSZ_INSB_IJNSC_ILi32EEES1F_EEENSB_IJSE_S1N_EEEEEEEvEEEENS_8epilogue10collective18CollectiveEpilogueINS1U_23Sm100TmaWarpSpecializedILi1ELi1ELi32ELb0ELb0EEEJNSB_IJSI_SI_SJ_EEENSB_IJNSZ_ISI_SE_EES20_EEESL_NSB_IJNSB_IJlllEEESE_S11_EEESL_S23_NS1U_6fusion15FusionCallbacksIS1Y_NS24_17LinearCombinationISL_fSL_fLNS_15FloatRoundStyleE2EEES1Z_S21_JEEENSA_5SM1004TMEM4LOAD26SM100_TMEM_LOAD_32dp32b32xENSA_20SM90_TMA_LOAD_IM2COLES1J_NSA_39AutoVectorizingCopyWithAssumedAlignmentILi128EEENSA_21SM90_TMA_STORE_IM2COLES1J_S2G_S2G_EEEvvEEEEvNT_6ParamsE:
	.zero		2944


//--------------------- SYMBOLS --------------------------

	.type		.nv.reservedSmem.offset0,@object
	.size		.nv.reservedSmem.offset0,0x4
	.type		.nv.reservedSmem.cap,@object
	.size		.nv.reservedSmem.cap,0x4
	.type		__assertfail,@function
